//
// Generated by NVIDIA NVVM Compiler
//
// Compiler Build ID: CL-36424714
// Cuda compilation tools, release 13.0, V13.0.88
// Based on NVVM 20.0.0
//

.version 9.0
.target sm_100
.address_size 64

	// .globl	_Z13vertical_convPfS_iiS_i

.visible .entry _Z13vertical_convPfS_iiS_i(
	.param .u64 .ptr .align 1 _Z13vertical_convPfS_iiS_i_param_0,
	.param .u64 .ptr .align 1 _Z13vertical_convPfS_iiS_i_param_1,
	.param .u32 _Z13vertical_convPfS_iiS_i_param_2,
	.param .u32 _Z13vertical_convPfS_iiS_i_param_3,
	.param .u64 .ptr .align 1 _Z13vertical_convPfS_iiS_i_param_4,
	.param .u32 _Z13vertical_convPfS_iiS_i_param_5
)
{
	.reg .pred 	%p<118>;
	.reg .b32 	%r<63>;
	.reg .b32 	%f<143>;
	.reg .b64 	%rd<51>;

	ld.param.u64 	%rd8, [_Z13vertical_convPfS_iiS_i_param_0];
	ld.param.u64 	%rd7, [_Z13vertical_convPfS_iiS_i_param_1];
	ld.param.u32 	%r29, [_Z13vertical_convPfS_iiS_i_param_2];
	ld.param.u32 	%r30, [_Z13vertical_convPfS_iiS_i_param_3];
	ld.param.u64 	%rd9, [_Z13vertical_convPfS_iiS_i_param_4];
	ld.param.u32 	%r31, [_Z13vertical_convPfS_iiS_i_param_5];
	cvta.to.global.u64 	%rd1, %rd9;
	cvta.to.global.u64 	%rd2, %rd8;
	mov.u32 	%r32, %ctaid.x;
	mov.u32 	%r33, %ntid.x;
	mov.u32 	%r34, %tid.x;
	mad.lo.s32 	%r1, %r32, %r33, %r34;
	cvt.u64.u32 	%rd10, %r1;
	mov.u32 	%r35, %ctaid.y;
	mov.u32 	%r36, %ntid.y;
	mov.u32 	%r37, %tid.y;
	mad.lo.s32 	%r2, %r35, %r36, %r37;
	cvt.u64.u32 	%rd11, %r2;
	cvt.s64.s32 	%rd12, %r29;
	mad.lo.s64 	%rd3, %rd12, %rd11, %rd10;
	setp.ge.u32 	%p1, %r2, %r30;
	setp.ge.u64 	%p2, %rd10, %rd12;
	or.pred  	%p3, %p1, %p2;
	@%p3 bra 	$L__BB0_44;
	setp.lt.s32 	%p4, %r31, 1;
	mov.f32 	%f142, 0f00000000;
	@%p4 bra 	$L__BB0_43;
	add.s32 	%r39, %r31, -1;
	shr.u32 	%r40, %r39, 1;
	sub.s32 	%r3, %r2, %r40;
	and.b32  	%r4, %r31, 7;
	setp.lt.u32 	%p5, %r31, 8;
	mov.f32 	%f142, 0f00000000;
	mov.b32 	%r61, 0;
	@%p5 bra 	$L__BB0_21;
	and.b32  	%r61, %r31, 2147483640;
	mov.f32 	%f142, 0f00000000;
	mov.b32 	%r59, 0;
$L__BB0_4:
	.pragma "nounroll";
	setp.lt.s32 	%p6, %r1, 0;
	setp.ge.s32 	%p7, %r1, %r29;
	add.s32 	%r7, %r3, %r59;
	setp.ge.s32 	%p8, %r7, %r30;
	or.pred  	%p9, %p7, %p8;
	or.pred  	%p10, %p6, %p9;
	setp.lt.s32 	%p11, %r7, 0;
	mov.f32 	%f121, 0f00000000;
	or.pred  	%p12, %p10, %p11;
	@%p12 bra 	$L__BB0_6;
	mad.lo.s32 	%r42, %r7, %r29, %r1;
	mul.wide.s32 	%rd13, %r42, 4;
	add.s64 	%rd14, %rd2, %rd13;
	ld.global.f32 	%f121, [%rd14];
$L__BB0_6:
	setp.lt.s32 	%p13, %r1, 0;
	setp.ge.s32 	%p14, %r1, %r29;
	mul.wide.u32 	%rd15, %r59, 4;
	add.s64 	%rd4, %rd1, %rd15;
	ld.global.f32 	%f60, [%rd4];
	mul.f32 	%f61, %f121, %f60;
	div.rn.f32 	%f62, %f61, 0f40400000;
	add.f32 	%f4, %f142, %f62;
	add.s32 	%r8, %r7, 1;
	setp.ge.s32 	%p15, %r8, %r30;
	or.pred  	%p16, %p14, %p15;
	or.pred  	%p17, %p13, %p16;
	setp.lt.s32 	%p18, %r8, 0;
	mov.f32 	%f122, 0f00000000;
	or.pred  	%p19, %p17, %p18;
	@%p19 bra 	$L__BB0_8;
	mad.lo.s32 	%r43, %r8, %r29, %r1;
	mul.wide.s32 	%rd16, %r43, 4;
	add.s64 	%rd17, %rd2, %rd16;
	ld.global.f32 	%f122, [%rd17];
$L__BB0_8:
	setp.lt.s32 	%p20, %r1, 0;
	setp.ge.s32 	%p21, %r1, %r29;
	ld.global.f32 	%f64, [%rd4+4];
	mul.f32 	%f65, %f122, %f64;
	div.rn.f32 	%f66, %f65, 0f40400000;
	add.f32 	%f7, %f4, %f66;
	add.s32 	%r9, %r7, 2;
	setp.ge.s32 	%p22, %r9, %r30;
	or.pred  	%p23, %p21, %p22;
	or.pred  	%p24, %p20, %p23;
	setp.lt.s32 	%p25, %r9, 0;
	mov.f32 	%f123, 0f00000000;
	or.pred  	%p26, %p24, %p25;
	@%p26 bra 	$L__BB0_10;
	mad.lo.s32 	%r44, %r9, %r29, %r1;
	mul.wide.s32 	%rd18, %r44, 4;
	add.s64 	%rd19, %rd2, %rd18;
	ld.global.f32 	%f123, [%rd19];
$L__BB0_10:
	setp.lt.s32 	%p27, %r1, 0;
	setp.ge.s32 	%p28, %r1, %r29;
	ld.global.f32 	%f68, [%rd4+8];
	mul.f32 	%f69, %f123, %f68;
	div.rn.f32 	%f70, %f69, 0f40400000;
	add.f32 	%f10, %f7, %f70;
	add.s32 	%r10, %r7, 3;
	setp.ge.s32 	%p29, %r10, %r30;
	or.pred  	%p30, %p28, %p29;
	or.pred  	%p31, %p27, %p30;
	setp.lt.s32 	%p32, %r10, 0;
	mov.f32 	%f124, 0f00000000;
	or.pred  	%p33, %p31, %p32;
	@%p33 bra 	$L__BB0_12;
	mad.lo.s32 	%r45, %r10, %r29, %r1;
	mul.wide.s32 	%rd20, %r45, 4;
	add.s64 	%rd21, %rd2, %rd20;
	ld.global.f32 	%f124, [%rd21];
$L__BB0_12:
	setp.lt.s32 	%p34, %r1, 0;
	setp.ge.s32 	%p35, %r1, %r29;
	ld.global.f32 	%f72, [%rd4+12];
	mul.f32 	%f73, %f124, %f72;
	div.rn.f32 	%f74, %f73, 0f40400000;
	add.f32 	%f13, %f10, %f74;
	add.s32 	%r11, %r7, 4;
	setp.ge.s32 	%p36, %r11, %r30;
	or.pred  	%p37, %p35, %p36;
	or.pred  	%p38, %p34, %p37;
	setp.lt.s32 	%p39, %r11, 0;
	mov.f32 	%f125, 0f00000000;
	or.pred  	%p40, %p38, %p39;
	@%p40 bra 	$L__BB0_14;
	mad.lo.s32 	%r46, %r11, %r29, %r1;
	mul.wide.s32 	%rd22, %r46, 4;
	add.s64 	%rd23, %rd2, %rd22;
	ld.global.f32 	%f125, [%rd23];
$L__BB0_14:
	setp.lt.s32 	%p41, %r1, 0;
	setp.ge.s32 	%p42, %r1, %r29;
	ld.global.f32 	%f76, [%rd4+16];
	mul.f32 	%f77, %f125, %f76;
	div.rn.f32 	%f78, %f77, 0f40400000;
	add.f32 	%f16, %f13, %f78;
	add.s32 	%r12, %r7, 5;
	setp.ge.s32 	%p43, %r12, %r30;
	or.pred  	%p44, %p42, %p43;
	or.pred  	%p45, %p41, %p44;
	setp.lt.s32 	%p46, %r12, 0;
	mov.f32 	%f126, 0f00000000;
	or.pred  	%p47, %p45, %p46;
	@%p47 bra 	$L__BB0_16;
	mad.lo.s32 	%r47, %r12, %r29, %r1;
	mul.wide.s32 	%rd24, %r47, 4;
	add.s64 	%rd25, %rd2, %rd24;
	ld.global.f32 	%f126, [%rd25];
$L__BB0_16:
	setp.lt.s32 	%p48, %r1, 0;
	setp.ge.s32 	%p49, %r1, %r29;
	ld.global.f32 	%f80, [%rd4+20];
	mul.f32 	%f81, %f126, %f80;
	div.rn.f32 	%f82, %f81, 0f40400000;
	add.f32 	%f19, %f16, %f82;
	add.s32 	%r13, %r7, 6;
	setp.ge.s32 	%p50, %r13, %r30;
	or.pred  	%p51, %p49, %p50;
	or.pred  	%p52, %p48, %p51;
	setp.lt.s32 	%p53, %r13, 0;
	mov.f32 	%f127, 0f00000000;
	or.pred  	%p54, %p52, %p53;
	@%p54 bra 	$L__BB0_18;
	mad.lo.s32 	%r48, %r13, %r29, %r1;
	mul.wide.s32 	%rd26, %r48, 4;
	add.s64 	%rd27, %rd2, %rd26;
	ld.global.f32 	%f127, [%rd27];
$L__BB0_18:
	setp.lt.s32 	%p55, %r1, 0;
	setp.ge.s32 	%p56, %r1, %r29;
	ld.global.f32 	%f84, [%rd4+24];
	mul.f32 	%f85, %f127, %f84;
	div.rn.f32 	%f86, %f85, 0f40400000;
	add.f32 	%f22, %f19, %f86;
	add.s32 	%r14, %r7, 7;
	setp.ge.s32 	%p57, %r14, %r30;
	or.pred  	%p58, %p56, %p57;
	or.pred  	%p59, %p55, %p58;
	setp.lt.s32 	%p60, %r14, 0;
	mov.f32 	%f128, 0f00000000;
	or.pred  	%p61, %p59, %p60;
	@%p61 bra 	$L__BB0_20;
	mad.lo.s32 	%r49, %r14, %r29, %r1;
	mul.wide.s32 	%rd28, %r49, 4;
	add.s64 	%rd29, %rd2, %rd28;
	ld.global.f32 	%f128, [%rd29];
$L__BB0_20:
	ld.global.f32 	%f87, [%rd4+28];
	mul.f32 	%f88, %f128, %f87;
	div.rn.f32 	%f89, %f88, 0f40400000;
	add.f32 	%f142, %f22, %f89;
	add.s32 	%r59, %r59, 8;
	setp.ne.s32 	%p62, %r59, %r61;
	@%p62 bra 	$L__BB0_4;
$L__BB0_21:
	setp.eq.s32 	%p63, %r4, 0;
	@%p63 bra 	$L__BB0_43;
	and.b32  	%r17, %r31, 3;
	setp.lt.u32 	%p64, %r4, 4;
	@%p64 bra 	$L__BB0_32;
	setp.lt.s32 	%p65, %r1, 0;
	setp.ge.s32 	%p66, %r1, %r29;
	add.s32 	%r18, %r3, %r61;
	setp.ge.s32 	%p67, %r18, %r30;
	or.pred  	%p68, %p66, %p67;
	or.pred  	%p69, %p65, %p68;
	setp.lt.s32 	%p70, %r18, 0;
	mov.f32 	%f131, 0f00000000;
	or.pred  	%p71, %p69, %p70;
	@%p71 bra 	$L__BB0_25;
	mad.lo.s32 	%r51, %r18, %r29, %r1;
	mul.wide.s32 	%rd30, %r51, 4;
	add.s64 	%rd31, %rd2, %rd30;
	ld.global.f32 	%f131, [%rd31];
$L__BB0_25:
	setp.lt.s32 	%p72, %r1, 0;
	setp.ge.s32 	%p73, %r1, %r29;
	mul.wide.u32 	%rd32, %r61, 4;
	add.s64 	%rd5, %rd1, %rd32;
	ld.global.f32 	%f93, [%rd5];
	mul.f32 	%f94, %f131, %f93;
	div.rn.f32 	%f95, %f94, 0f40400000;
	add.f32 	%f30, %f142, %f95;
	add.s32 	%r19, %r18, 1;
	setp.ge.s32 	%p74, %r19, %r30;
	or.pred  	%p75, %p73, %p74;
	or.pred  	%p76, %p72, %p75;
	setp.lt.s32 	%p77, %r19, 0;
	mov.f32 	%f132, 0f00000000;
	or.pred  	%p78, %p76, %p77;
	@%p78 bra 	$L__BB0_27;
	mad.lo.s32 	%r52, %r19, %r29, %r1;
	mul.wide.s32 	%rd33, %r52, 4;
	add.s64 	%rd34, %rd2, %rd33;
	ld.global.f32 	%f132, [%rd34];
$L__BB0_27:
	setp.lt.s32 	%p79, %r1, 0;
	setp.ge.s32 	%p80, %r1, %r29;
	ld.global.f32 	%f97, [%rd5+4];
	mul.f32 	%f98, %f132, %f97;
	div.rn.f32 	%f99, %f98, 0f40400000;
	add.f32 	%f33, %f30, %f99;
	add.s32 	%r20, %r18, 2;
	setp.ge.s32 	%p81, %r20, %r30;
	or.pred  	%p82, %p80, %p81;
	or.pred  	%p83, %p79, %p82;
	setp.lt.s32 	%p84, %r20, 0;
	mov.f32 	%f133, 0f00000000;
	or.pred  	%p85, %p83, %p84;
	@%p85 bra 	$L__BB0_29;
	mad.lo.s32 	%r53, %r20, %r29, %r1;
	mul.wide.s32 	%rd35, %r53, 4;
	add.s64 	%rd36, %rd2, %rd35;
	ld.global.f32 	%f133, [%rd36];
$L__BB0_29:
	setp.lt.s32 	%p86, %r1, 0;
	setp.ge.s32 	%p87, %r1, %r29;
	ld.global.f32 	%f101, [%rd5+8];
	mul.f32 	%f102, %f133, %f101;
	div.rn.f32 	%f103, %f102, 0f40400000;
	add.f32 	%f36, %f33, %f103;
	add.s32 	%r21, %r18, 3;
	setp.ge.s32 	%p88, %r21, %r30;
	or.pred  	%p89, %p87, %p88;
	or.pred  	%p90, %p86, %p89;
	setp.lt.s32 	%p91, %r21, 0;
	mov.f32 	%f134, 0f00000000;
	or.pred  	%p92, %p90, %p91;
	@%p92 bra 	$L__BB0_31;
	mad.lo.s32 	%r54, %r21, %r29, %r1;
	mul.wide.s32 	%rd37, %r54, 4;
	add.s64 	%rd38, %rd2, %rd37;
	ld.global.f32 	%f134, [%rd38];
$L__BB0_31:
	ld.global.f32 	%f104, [%rd5+12];
	mul.f32 	%f105, %f134, %f104;
	div.rn.f32 	%f106, %f105, 0f40400000;
	add.f32 	%f142, %f36, %f106;
	add.s32 	%r61, %r61, 4;
$L__BB0_32:
	setp.eq.s32 	%p93, %r17, 0;
	@%p93 bra 	$L__BB0_43;
	setp.eq.s32 	%p94, %r17, 1;
	@%p94 bra 	$L__BB0_39;
	setp.lt.s32 	%p95, %r1, 0;
	setp.ge.s32 	%p96, %r1, %r29;
	add.s32 	%r24, %r3, %r61;
	setp.ge.s32 	%p97, %r24, %r30;
	or.pred  	%p98, %p96, %p97;
	or.pred  	%p99, %p95, %p98;
	setp.lt.s32 	%p100, %r24, 0;
	mov.f32 	%f137, 0f00000000;
	or.pred  	%p101, %p99, %p100;
	@%p101 bra 	$L__BB0_36;
	mad.lo.s32 	%r55, %r24, %r29, %r1;
	mul.wide.s32 	%rd39, %r55, 4;
	add.s64 	%rd40, %rd2, %rd39;
	ld.global.f32 	%f137, [%rd40];
$L__BB0_36:
	setp.lt.s32 	%p102, %r1, 0;
	setp.ge.s32 	%p103, %r1, %r29;
	mul.wide.u32 	%rd41, %r61, 4;
	add.s64 	%rd6, %rd1, %rd41;
	ld.global.f32 	%f110, [%rd6];
	mul.f32 	%f111, %f137, %f110;
	div.rn.f32 	%f112, %f111, 0f40400000;
	add.f32 	%f44, %f142, %f112;
	add.s32 	%r25, %r24, 1;
	setp.ge.s32 	%p104, %r25, %r30;
	or.pred  	%p105, %p103, %p104;
	or.pred  	%p106, %p102, %p105;
	setp.lt.s32 	%p107, %r25, 0;
	mov.f32 	%f138, 0f00000000;
	or.pred  	%p108, %p106, %p107;
	@%p108 bra 	$L__BB0_38;
	mad.lo.s32 	%r56, %r25, %r29, %r1;
	mul.wide.s32 	%rd42, %r56, 4;
	add.s64 	%rd43, %rd2, %rd42;
	ld.global.f32 	%f138, [%rd43];
$L__BB0_38:
	ld.global.f32 	%f113, [%rd6+4];
	mul.f32 	%f114, %f138, %f113;
	div.rn.f32 	%f115, %f114, 0f40400000;
	add.f32 	%f142, %f44, %f115;
	add.s32 	%r61, %r61, 2;
$L__BB0_39:
	and.b32  	%r57, %r31, 1;
	setp.eq.b32 	%p109, %r57, 1;
	not.pred 	%p110, %p109;
	@%p110 bra 	$L__BB0_43;
	setp.lt.s32 	%p111, %r1, 0;
	setp.ge.s32 	%p112, %r1, %r29;
	add.s32 	%r28, %r3, %r61;
	setp.ge.s32 	%p113, %r28, %r30;
	or.pred  	%p114, %p112, %p113;
	or.pred  	%p115, %p111, %p114;
	setp.lt.s32 	%p116, %r28, 0;
	mov.f32 	%f141, 0f00000000;
	or.pred  	%p117, %p115, %p116;
	@%p117 bra 	$L__BB0_42;
	mad.lo.s32 	%r58, %r28, %r29, %r1;
	mul.wide.s32 	%rd44, %r58, 4;
	add.s64 	%rd45, %rd2, %rd44;
	ld.global.f32 	%f141, [%rd45];
$L__BB0_42:
	mul.wide.u32 	%rd46, %r61, 4;
	add.s64 	%rd47, %rd1, %rd46;
	ld.global.f32 	%f117, [%rd47];
	mul.f32 	%f118, %f141, %f117;
	div.rn.f32 	%f119, %f118, 0f40400000;
	add.f32 	%f142, %f142, %f119;
$L__BB0_43:
	cvta.to.global.u64 	%rd48, %rd7;
	shl.b64 	%rd49, %rd3, 2;
	add.s64 	%rd50, %rd48, %rd49;
	st.global.f32 	[%rd50], %f142;
$L__BB0_44:
	ret;

}
	// .globl	_Z15horizontal_convPfS_iiS_i
.visible .entry _Z15horizontal_convPfS_iiS_i(
	.param .u64 .ptr .align 1 _Z15horizontal_convPfS_iiS_i_param_0,
	.param .u64 .ptr .align 1 _Z15horizontal_convPfS_iiS_i_param_1,
	.param .u32 _Z15horizontal_convPfS_iiS_i_param_2,
	.param .u32 _Z15horizontal_convPfS_iiS_i_param_3,
	.param .u64 .ptr .align 1 _Z15horizontal_convPfS_iiS_i_param_4,
	.param .u32 _Z15horizontal_convPfS_iiS_i_param_5
)
{
	.reg .pred 	%p<88>;
	.reg .b32 	%r<52>;
	.reg .b32 	%f<143>;
	.reg .b64 	%rd<29>;

	ld.param.u64 	%rd11, [_Z15horizontal_convPfS_iiS_i_param_0];
	ld.param.u64 	%rd10, [_Z15horizontal_convPfS_iiS_i_param_1];
	ld.param.u32 	%r19, [_Z15horizontal_convPfS_iiS_i_param_2];
	ld.param.u32 	%r20, [_Z15horizontal_convPfS_iiS_i_param_3];
	ld.param.u64 	%rd12, [_Z15horizontal_convPfS_iiS_i_param_4];
	ld.param.u32 	%r21, [_Z15horizontal_convPfS_iiS_i_param_5];
	cvta.to.global.u64 	%rd1, %rd12;
	cvta.to.global.u64 	%rd2, %rd11;
	mov.u32 	%r22, %ctaid.x;
	mov.u32 	%r23, %ntid.x;
	mov.u32 	%r24, %tid.x;
	mad.lo.s32 	%r1, %r22, %r23, %r24;
	cvt.u64.u32 	%rd13, %r1;
	mov.u32 	%r25, %ctaid.y;
	mov.u32 	%r26, %ntid.y;
	mov.u32 	%r27, %tid.y;
	mad.lo.s32 	%r2, %r25, %r26, %r27;
	cvt.u64.u32 	%rd14, %r2;
	cvt.s64.s32 	%rd15, %r19;
	mad.lo.s64 	%rd3, %rd15, %rd14, %rd13;
	setp.ge.u32 	%p1, %r2, %r20;
	setp.ge.u64 	%p2, %rd13, %rd15;
	or.pred  	%p3, %p1, %p2;
	@%p3 bra 	$L__BB1_44;
	setp.lt.s32 	%p4, %r21, 1;
	mov.f32 	%f142, 0f00000000;
	@%p4 bra 	$L__BB1_43;
	add.s32 	%r29, %r21, -1;
	shr.u32 	%r30, %r29, 1;
	sub.s32 	%r3, %r1, %r30;
	mul.lo.s32 	%r4, %r19, %r2;
	and.b32  	%r5, %r21, 7;
	setp.lt.u32 	%p5, %r21, 8;
	mov.f32 	%f142, 0f00000000;
	mov.b32 	%r50, 0;
	@%p5 bra 	$L__BB1_21;
	and.b32  	%r50, %r21, 2147483640;
	mov.f32 	%f142, 0f00000000;
	mov.b32 	%r48, 0;
$L__BB1_4:
	.pragma "nounroll";
	setp.ge.s32 	%p6, %r2, %r20;
	add.s32 	%r8, %r3, %r48;
	setp.ge.s32 	%p7, %r8, %r19;
	setp.lt.s32 	%p8, %r8, 0;
	or.pred  	%p9, %p7, %p6;
	add.s32 	%r32, %r8, %r4;
	mul.wide.s32 	%rd16, %r32, 4;
	add.s64 	%rd4, %rd2, %rd16;
	mov.f32 	%f121, 0f00000000;
	or.pred  	%p10, %p9, %p8;
	@%p10 bra 	$L__BB1_6;
	ld.global.f32 	%f121, [%rd4];
$L__BB1_6:
	setp.ge.s32 	%p11, %r2, %r20;
	mul.wide.u32 	%rd17, %r48, 4;
	add.s64 	%rd5, %rd1, %rd17;
	ld.global.f32 	%f60, [%rd5];
	mul.f32 	%f61, %f121, %f60;
	div.rn.f32 	%f62, %f61, 0f40400000;
	add.f32 	%f4, %f142, %f62;
	add.s32 	%r33, %r8, 1;
	setp.ge.s32 	%p12, %r33, %r19;
	setp.lt.s32 	%p13, %r33, 0;
	or.pred  	%p14, %p12, %p11;
	mov.f32 	%f122, 0f00000000;
	or.pred  	%p15, %p14, %p13;
	@%p15 bra 	$L__BB1_8;
	ld.global.f32 	%f122, [%rd4+4];
$L__BB1_8:
	setp.ge.s32 	%p16, %r2, %r20;
	ld.global.f32 	%f64, [%rd5+4];
	mul.f32 	%f65, %f122, %f64;
	div.rn.f32 	%f66, %f65, 0f40400000;
	add.f32 	%f7, %f4, %f66;
	add.s32 	%r34, %r8, 2;
	setp.ge.s32 	%p17, %r34, %r19;
	setp.lt.s32 	%p18, %r34, 0;
	or.pred  	%p19, %p17, %p16;
	mov.f32 	%f123, 0f00000000;
	or.pred  	%p20, %p19, %p18;
	@%p20 bra 	$L__BB1_10;
	ld.global.f32 	%f123, [%rd4+8];
$L__BB1_10:
	setp.ge.s32 	%p21, %r2, %r20;
	ld.global.f32 	%f68, [%rd5+8];
	mul.f32 	%f69, %f123, %f68;
	div.rn.f32 	%f70, %f69, 0f40400000;
	add.f32 	%f10, %f7, %f70;
	add.s32 	%r35, %r8, 3;
	setp.ge.s32 	%p22, %r35, %r19;
	setp.lt.s32 	%p23, %r35, 0;
	or.pred  	%p24, %p22, %p21;
	mov.f32 	%f124, 0f00000000;
	or.pred  	%p25, %p24, %p23;
	@%p25 bra 	$L__BB1_12;
	ld.global.f32 	%f124, [%rd4+12];
$L__BB1_12:
	setp.ge.s32 	%p26, %r2, %r20;
	ld.global.f32 	%f72, [%rd5+12];
	mul.f32 	%f73, %f124, %f72;
	div.rn.f32 	%f74, %f73, 0f40400000;
	add.f32 	%f13, %f10, %f74;
	add.s32 	%r36, %r8, 4;
	setp.ge.s32 	%p27, %r36, %r19;
	setp.lt.s32 	%p28, %r36, 0;
	or.pred  	%p29, %p27, %p26;
	mov.f32 	%f125, 0f00000000;
	or.pred  	%p30, %p29, %p28;
	@%p30 bra 	$L__BB1_14;
	ld.global.f32 	%f125, [%rd4+16];
$L__BB1_14:
	setp.ge.s32 	%p31, %r2, %r20;
	ld.global.f32 	%f76, [%rd5+16];
	mul.f32 	%f77, %f125, %f76;
	div.rn.f32 	%f78, %f77, 0f40400000;
	add.f32 	%f16, %f13, %f78;
	add.s32 	%r37, %r8, 5;
	setp.ge.s32 	%p32, %r37, %r19;
	setp.lt.s32 	%p33, %r37, 0;
	or.pred  	%p34, %p32, %p31;
	mov.f32 	%f126, 0f00000000;
	or.pred  	%p35, %p34, %p33;
	@%p35 bra 	$L__BB1_16;
	ld.global.f32 	%f126, [%rd4+20];
$L__BB1_16:
	setp.ge.s32 	%p36, %r2, %r20;
	ld.global.f32 	%f80, [%rd5+20];
	mul.f32 	%f81, %f126, %f80;
	div.rn.f32 	%f82, %f81, 0f40400000;
	add.f32 	%f19, %f16, %f82;
	add.s32 	%r38, %r8, 6;
	setp.ge.s32 	%p37, %r38, %r19;
	setp.lt.s32 	%p38, %r38, 0;
	or.pred  	%p39, %p37, %p36;
	mov.f32 	%f127, 0f00000000;
	or.pred  	%p40, %p39, %p38;
	@%p40 bra 	$L__BB1_18;
	ld.global.f32 	%f127, [%rd4+24];
$L__BB1_18:
	setp.ge.s32 	%p41, %r2, %r20;
	ld.global.f32 	%f84, [%rd5+24];
	mul.f32 	%f85, %f127, %f84;
	div.rn.f32 	%f86, %f85, 0f40400000;
	add.f32 	%f22, %f19, %f86;
	add.s32 	%r39, %r8, 7;
	setp.ge.s32 	%p42, %r39, %r19;
	setp.lt.s32 	%p43, %r39, 0;
	or.pred  	%p44, %p42, %p41;
	mov.f32 	%f128, 0f00000000;
	or.pred  	%p45, %p44, %p43;
	@%p45 bra 	$L__BB1_20;
	ld.global.f32 	%f128, [%rd4+28];
$L__BB1_20:
	ld.global.f32 	%f87, [%rd5+28];
	mul.f32 	%f88, %f128, %f87;
	div.rn.f32 	%f89, %f88, 0f40400000;
	add.f32 	%f142, %f22, %f89;
	add.s32 	%r48, %r48, 8;
	setp.ne.s32 	%p46, %r48, %r50;
	@%p46 bra 	$L__BB1_4;
$L__BB1_21:
	setp.eq.s32 	%p47, %r5, 0;
	@%p47 bra 	$L__BB1_43;
	and.b32  	%r11, %r21, 3;
	setp.lt.u32 	%p48, %r5, 4;
	@%p48 bra 	$L__BB1_32;
	setp.ge.s32 	%p49, %r2, %r20;
	add.s32 	%r12, %r3, %r50;
	setp.ge.s32 	%p50, %r12, %r19;
	setp.lt.s32 	%p51, %r12, 0;
	or.pred  	%p52, %p50, %p49;
	add.s32 	%r40, %r12, %r4;
	mul.wide.s32 	%rd18, %r40, 4;
	add.s64 	%rd6, %rd2, %rd18;
	mov.f32 	%f131, 0f00000000;
	or.pred  	%p53, %p52, %p51;
	@%p53 bra 	$L__BB1_25;
	ld.global.f32 	%f131, [%rd6];
$L__BB1_25:
	setp.ge.s32 	%p54, %r2, %r20;
	mul.wide.u32 	%rd19, %r50, 4;
	add.s64 	%rd7, %rd1, %rd19;
	ld.global.f32 	%f93, [%rd7];
	mul.f32 	%f94, %f131, %f93;
	div.rn.f32 	%f95, %f94, 0f40400000;
	add.f32 	%f30, %f142, %f95;
	add.s32 	%r41, %r12, 1;
	setp.ge.s32 	%p55, %r41, %r19;
	setp.lt.s32 	%p56, %r41, 0;
	or.pred  	%p57, %p55, %p54;
	mov.f32 	%f132, 0f00000000;
	or.pred  	%p58, %p57, %p56;
	@%p58 bra 	$L__BB1_27;
	ld.global.f32 	%f132, [%rd6+4];
$L__BB1_27:
	setp.ge.s32 	%p59, %r2, %r20;
	ld.global.f32 	%f97, [%rd7+4];
	mul.f32 	%f98, %f132, %f97;
	div.rn.f32 	%f99, %f98, 0f40400000;
	add.f32 	%f33, %f30, %f99;
	add.s32 	%r42, %r12, 2;
	setp.ge.s32 	%p60, %r42, %r19;
	setp.lt.s32 	%p61, %r42, 0;
	or.pred  	%p62, %p60, %p59;
	mov.f32 	%f133, 0f00000000;
	or.pred  	%p63, %p62, %p61;
	@%p63 bra 	$L__BB1_29;
	ld.global.f32 	%f133, [%rd6+8];
$L__BB1_29:
	setp.ge.s32 	%p64, %r2, %r20;
	ld.global.f32 	%f101, [%rd7+8];
	mul.f32 	%f102, %f133, %f101;
	div.rn.f32 	%f103, %f102, 0f40400000;
	add.f32 	%f36, %f33, %f103;
	add.s32 	%r43, %r12, 3;
	setp.ge.s32 	%p65, %r43, %r19;
	setp.lt.s32 	%p66, %r43, 0;
	or.pred  	%p67, %p65, %p64;
	mov.f32 	%f134, 0f00000000;
	or.pred  	%p68, %p67, %p66;
	@%p68 bra 	$L__BB1_31;
	ld.global.f32 	%f134, [%rd6+12];
$L__BB1_31:
	ld.global.f32 	%f104, [%rd7+12];
	mul.f32 	%f105, %f134, %f104;
	div.rn.f32 	%f106, %f105, 0f40400000;
	add.f32 	%f142, %f36, %f106;
	add.s32 	%r50, %r50, 4;
$L__BB1_32:
	setp.eq.s32 	%p69, %r11, 0;
	@%p69 bra 	$L__BB1_43;
	setp.eq.s32 	%p70, %r11, 1;
	@%p70 bra 	$L__BB1_39;
	setp.ge.s32 	%p71, %r2, %r20;
	add.s32 	%r15, %r3, %r50;
	setp.ge.s32 	%p72, %r15, %r19;
	setp.lt.s32 	%p73, %r15, 0;
	or.pred  	%p74, %p72, %p71;
	add.s32 	%r44, %r15, %r4;
	mul.wide.s32 	%rd20, %r44, 4;
	add.s64 	%rd8, %rd2, %rd20;
	mov.f32 	%f137, 0f00000000;
	or.pred  	%p75, %p74, %p73;
	@%p75 bra 	$L__BB1_36;
	ld.global.f32 	%f137, [%rd8];
$L__BB1_36:
	setp.ge.s32 	%p76, %r2, %r20;
	mul.wide.u32 	%rd21, %r50, 4;
	add.s64 	%rd9, %rd1, %rd21;
	ld.global.f32 	%f110, [%rd9];
	mul.f32 	%f111, %f137, %f110;
	div.rn.f32 	%f112, %f111, 0f40400000;
	add.f32 	%f44, %f142, %f112;
	add.s32 	%r45, %r15, 1;
	setp.ge.s32 	%p77, %r45, %r19;
	setp.lt.s32 	%p78, %r45, 0;
	or.pred  	%p79, %p77, %p76;
	mov.f32 	%f138, 0f00000000;
	or.pred  	%p80, %p79, %p78;
	@%p80 bra 	$L__BB1_38;
	ld.global.f32 	%f138, [%rd8+4];
$L__BB1_38:
	ld.global.f32 	%f113, [%rd9+4];
	mul.f32 	%f114, %f138, %f113;
	div.rn.f32 	%f115, %f114, 0f40400000;
	add.f32 	%f142, %f44, %f115;
	add.s32 	%r50, %r50, 2;
$L__BB1_39:
	and.b32  	%r46, %r21, 1;
	setp.eq.b32 	%p81, %r46, 1;
	not.pred 	%p82, %p81;
	@%p82 bra 	$L__BB1_43;
	setp.ge.s32 	%p83, %r2, %r20;
	add.s32 	%r18, %r3, %r50;
	setp.ge.s32 	%p84, %r18, %r19;
	setp.lt.s32 	%p85, %r18, 0;
	or.pred  	%p86, %p84, %p83;
	mov.f32 	%f141, 0f00000000;
	or.pred  	%p87, %p86, %p85;
	@%p87 bra 	$L__BB1_42;
	add.s32 	%r47, %r18, %r4;
	mul.wide.s32 	%rd22, %r47, 4;
	add.s64 	%rd23, %rd2, %rd22;
	ld.global.f32 	%f141, [%rd23];
$L__BB1_42:
	mul.wide.u32 	%rd24, %r50, 4;
	add.s64 	%rd25, %rd1, %rd24;
	ld.global.f32 	%f117, [%rd25];
	mul.f32 	%f118, %f141, %f117;
	div.rn.f32 	%f119, %f118, 0f40400000;
	add.f32 	%f142, %f142, %f119;
$L__BB1_43:
	cvta.to.global.u64 	%rd26, %rd10;
	shl.b64 	%rd27, %rd3, 2;
	add.s64 	%rd28, %rd26, %rd27;
	st.global.f32 	[%rd28], %f142;
$L__BB1_44:
	ret;

}
	// .globl	_Z16squared_elem_addPfS_S_ii
.visible .entry _Z16squared_elem_addPfS_S_ii(
	.param .u64 .ptr .align 1 _Z16squared_elem_addPfS_S_ii_param_0,
	.param .u64 .ptr .align 1 _Z16squared_elem_addPfS_S_ii_param_1,
	.param .u64 .ptr .align 1 _Z16squared_elem_addPfS_S_ii_param_2,
	.param .u32 _Z16squared_elem_addPfS_S_ii_param_3,
	.param .u32 _Z16squared_elem_addPfS_S_ii_param_4
)
{
	.reg .pred 	%p<4>;
	.reg .b32 	%r<12>;
	.reg .b32 	%f<5>;
	.reg .b64 	%rd<15>;

	ld.param.u64 	%rd2, [_Z16squared_elem_addPfS_S_ii_param_0];
	ld.param.u64 	%rd3, [_Z16squared_elem_addPfS_S_ii_param_1];
	ld.param.u64 	%rd4, [_Z16squared_elem_addPfS_S_ii_param_2];
	ld.param.s32 	%rd5, [_Z16squared_elem_addPfS_S_ii_param_3];
	ld.param.u32 	%r1, [_Z16squared_elem_addPfS_S_ii_param_4];
	mov.u32 	%r3, %ctaid.x;
	mov.u32 	%r4, %ntid.x;
	mov.u32 	%r5, %tid.x;
	mad.lo.s32 	%r6, %r3, %r4, %r5;
	cvt.u64.u32 	%rd6, %r6;
	mov.u32 	%r7, %ctaid.y;
	mov.u32 	%r8, %ntid.y;
	mov.u32 	%r9, %tid.y;
	mad.lo.s32 	%r10, %r7, %r8, %r9;
	cvt.u64.u32 	%rd7, %r10;
	mad.lo.s64 	%rd1, %rd5, %rd7, %rd6;
	setp.gt.u64 	%p1, %rd6, %rd5;
	setp.gt.u32 	%p2, %r10, %r1;
	or.pred  	%p3, %p1, %p2;
	@%p3 bra 	$L__BB2_2;
	cvta.to.global.u64 	%rd8, %rd2;
	cvta.to.global.u64 	%rd9, %rd3;
	cvta.to.global.u64 	%rd10, %rd4;
	shl.b64 	%rd11, %rd1, 2;
	add.s64 	%rd12, %rd8, %rd11;
	ld.global.f32 	%f1, [%rd12];
	add.s64 	%rd13, %rd9, %rd11;
	ld.global.f32 	%f2, [%rd13];
	mul.f32 	%f3, %f2, %f2;
	fma.rn.f32 	%f4, %f1, %f1, %f3;
	add.s64 	%rd14, %rd10, %rd11;
	st.global.f32 	[%rd14], %f4;
$L__BB2_2:
	ret;

}


// ===== COMPILED SASS (sm_100) =====

	.target	sm_100

	.elftype	@"ET_EXEC"


//--------------------- .note.nv.tkinfo           --------------------------
	.section	.note.nv.tkinfo,"",@"SHT_NOTE"
	.sectionflags	@"SHF_NOTE_NV_TKINFO"
	.tkinfo
        /*0018*/ 	.word	0x00000002
        /*0030*/ 	.string	""
        /*0030*/ 	.string	"ptxas"
        /*0030*/ 	.string	"Cuda compilation tools, release 13.0, V13.0.88"
        /*0030*/ 	.string	"Build cuda_13.0.r13.0/compiler.36424714_0"
        /*0030*/ 	.string	"-arch sm_100 -m 64 "



//--------------------- .note.nv.cuinfo           --------------------------
	.section	.note.nv.cuinfo,"",@"SHT_NOTE"
	.sectionflags	@"SHF_NOTE_NV_CUINFO"
        /*0018*/ 	.short	0x0002
        /*001a*/ 	.short	0x0064
        /*001c*/ 	.short	0x0082
	.zero		2


//--------------------- .nv.info                  --------------------------
	.section	.nv.info,"",@"SHT_CUDA_INFO"
	.align	4


	//----- nvinfo : EIATTR_REGCOUNT
	.align		4
        /*0000*/ 	.byte	0x04, 0x2f
        /*0002*/ 	.short	(.L_1 - .L_0)
	.align		4
.L_0:
        /*0004*/ 	.word	index@(_Z13vertical_convPfS_iiS_i)
        /*0008*/ 	.word	0x0000001c


	//----- nvinfo : EIATTR_FRAME_SIZE
	.align		4
.L_1:
        /*000c*/ 	.byte	0x04, 0x11
        /*000e*/ 	.short	(.L_3 - .L_2)
	.align		4
.L_2:
        /*0010*/ 	.word	index@($__internal_1_$__cuda_sm3x_div_rn_noftz_f32_slowpath)
        /*0014*/ 	.word	0x00000000


	//----- nvinfo : EIATTR_FRAME_SIZE
	.align		4
.L_3:
        /*0018*/ 	.byte	0x04, 0x11
        /*001a*/ 	.short	(.L_5 - .L_4)
	.align		4
.L_4:
        /*001c*/ 	.word	index@(_Z13vertical_convPfS_iiS_i)
        /*0020*/ 	.word	0x00000000


	//----- nvinfo : EIATTR_REGCOUNT
	.align		4
.L_5:
        /*0024*/ 	.byte	0x04, 0x2f
        /*0026*/ 	.short	(.L_7 - .L_6)
	.align		4
.L_6:
        /*0028*/ 	.word	index@(_Z15horizontal_convPfS_iiS_i)
        /*002c*/ 	.word	0x0000001f


	//----- nvinfo : EIATTR_FRAME_SIZE
	.align		4
.L_7:
        /*0030*/ 	.byte	0x04, 0x11
        /*0032*/ 	.short	(.L_9 - .L_8)
	.align		4
.L_8:
        /*0034*/ 	.word	index@($__internal_0_$__cuda_sm3x_div_rn_noftz_f32_slowpath)
        /*0038*/ 	.word	0x00000000


	//----- nvinfo : EIATTR_FRAME_SIZE
	.align		4
.L_9:
        /*003c*/ 	.byte	0x04, 0x11
        /*003e*/ 	.short	(.L_11 - .L_10)
	.align		4
.L_10:
        /*0040*/ 	.word	index@(_Z15horizontal_convPfS_iiS_i)
        /*0044*/ 	.word	0x00000000


	//----- nvinfo : EIATTR_REGCOUNT
	.align		4
.L_11:
        /*0048*/ 	.byte	0x04, 0x2f
        /*004a*/ 	.short	(.L_13 - .L_12)
	.align		4
.L_12:
        /*004c*/ 	.word	index@(_Z16squared_elem_addPfS_S_ii)
        /*0050*/ 	.word	0x0000000c


	//----- nvinfo : EIATTR_FRAME_SIZE
	.align		4
.L_13:
        /*0054*/ 	.byte	0x04, 0x11
        /*0056*/ 	.short	(.L_15 - .L_14)
	.align		4
.L_14:
        /*0058*/ 	.word	index@(_Z16squared_elem_addPfS_S_ii)
        /*005c*/ 	.word	0x00000000


	//----- nvinfo : EIATTR_MIN_STACK_SIZE
	.align		4
.L_15:
        /*0060*/ 	.byte	0x04, 0x12
        /*0062*/ 	.short	(.L_17 - .L_16)
	.align		4
.L_16:
        /*0064*/ 	.word	index@(_Z16squared_elem_addPfS_S_ii)
        /*0068*/ 	.word	0x00000000


	//----- nvinfo : EIATTR_MIN_STACK_SIZE
	.align		4
.L_17:
        /*006c*/ 	.byte	0x04, 0x12
        /*006e*/ 	.short	(.L_19 - .L_18)
	.align		4
.L_18:
        /*0070*/ 	.word	index@(_Z15horizontal_convPfS_iiS_i)
        /*0074*/ 	.word	0x00000000


	//----- nvinfo : EIATTR_MIN_STACK_SIZE
	.align		4
.L_19:
        /*0078*/ 	.byte	0x04, 0x12
        /*007a*/ 	.short	(.L_21 - .L_20)
	.align		4
.L_20:
        /*007c*/ 	.word	index@(_Z13vertical_convPfS_iiS_i)
        /*0080*/ 	.word	0x00000000
.L_21:


//--------------------- .nv.compat                --------------------------
	.section	.nv.compat,"",@"SHT_CUDA_COMPAT_INFO"
	.align	4
        /*0000*/ 	.byte	0x02, 0x09, 0x00, 0x00, 0x02, 0x02, 0x01, 0x00, 0x02, 0x05, 0x05, 0x00, 0x03, 0x07, 0x01, 0x01
        /*0010*/ 	.byte	0x02, 0x03, 0x00, 0x00, 0x02, 0x06, 0x01, 0x00, 0x04, 0x0b, 0x08, 0x00, 0x01, 0x00, 0x00, 0x00
        /*0020*/ 	.byte	0x00, 0x00, 0x00, 0x00


//--------------------- .nv.info._Z16squared_elem_addPfS_S_ii --------------------------
	.section	.nv.info._Z16squared_elem_addPfS_S_ii,"",@"SHT_CUDA_INFO"
	.sectionflags	@""
	.align	4


	//----- nvinfo : EIATTR_CUDA_API_VERSION
	.align		4
        /*0000*/ 	.byte	0x04, 0x37
        /*0002*/ 	.short	(.L_23 - .L_22)
.L_22:
        /*0004*/ 	.word	0x00000082


	//----- nvinfo : EIATTR_KPARAM_INFO
	.align		4
.L_23:
        /*0008*/ 	.byte	0x04, 0x17
        /*000a*/ 	.short	(.L_25 - .L_24)
.L_24:
        /*000c*/ 	.word	0x00000000
        /*0010*/ 	.short	0x0004
        /*0012*/ 	.short	0x001c
        /*0014*/ 	.byte	0x00, 0xf0, 0x11, 0x00


	//----- nvinfo : EIATTR_KPARAM_INFO
	.align		4
.L_25:
        /*0018*/ 	.byte	0x04, 0x17
        /*001a*/ 	.short	(.L_27 - .L_26)
.L_26:
        /*001c*/ 	.word	0x00000000
        /*0020*/ 	.short	0x0003
        /*0022*/ 	.short	0x0018
        /*0024*/ 	.byte	0x00, 0xf0, 0x11, 0x00


	//----- nvinfo : EIATTR_KPARAM_INFO
	.align		4
.L_27:
        /*0028*/ 	.byte	0x04, 0x17
        /*002a*/ 	.short	(.L_29 - .L_28)
.L_28:
        /*002c*/ 	.word	0x00000000
        /*0030*/ 	.short	0x0002
        /*0032*/ 	.short	0x0010
        /*0034*/ 	.byte	0x00, 0xf5, 0x21, 0x00


	//----- nvinfo : EIATTR_KPARAM_INFO
	.align		4
.L_29:
        /*0038*/ 	.byte	0x04, 0x17
        /*003a*/ 	.short	(.L_31 - .L_30)
.L_30:
        /*003c*/ 	.word	0x00000000
        /*0040*/ 	.short	0x0001
        /*0042*/ 	.short	0x0008
        /*0044*/ 	.byte	0x00, 0xf5, 0x21, 0x00


	//----- nvinfo : EIATTR_KPARAM_INFO
	.align		4
.L_31:
        /*0048*/ 	.byte	0x04, 0x17
        /*004a*/ 	.short	(.L_33 - .L_32)
.L_32:
        /*004c*/ 	.word	0x00000000
        /*0050*/ 	.short	0x0000
        /*0052*/ 	.short	0x0000
        /*0054*/ 	.byte	0x00, 0xf5, 0x21, 0x00


	//----- nvinfo : EIATTR_SPARSE_MMA_MASK
	.align		4
.L_33:
        /*0058*/ 	.byte	0x03, 0x50
        /*005a*/ 	.short	0x0000


	//----- nvinfo : EIATTR_MAXREG_COUNT
	.align		4
        /*005c*/ 	.byte	0x03, 0x1b
        /*005e*/ 	.short	0x00ff


	//----- nvinfo : EIATTR_MERCURY_ISA_VERSION
	.align		4
        /*0060*/ 	.byte	0x03, 0x5f
        /*0062*/ 	.short	0x0101


	//----- nvinfo : EIATTR_VRC_CTA_INIT_COUNT
	.align		4
        /*0064*/ 	.byte	0x02, 0x4a
	.zero		1
	.zero		1


	//----- nvinfo : EIATTR_EXIT_INSTR_OFFSETS
	.align		4
        /*0068*/ 	.byte	0x04, 0x1c
        /*006a*/ 	.short	(.L_35 - .L_34)


	//   ....[0]....
.L_34:
        /*006c*/ 	.word	0x00000110


	//   ....[1]....
        /*0070*/ 	.word	0x00000230


	//----- nvinfo : EIATTR_CBANK_PARAM_SIZE
	.align		4
.L_35:
        /*0074*/ 	.byte	0x03, 0x19
        /*0076*/ 	.short	0x0020


	//----- nvinfo : EIATTR_PARAM_CBANK
	.align		4
        /*0078*/ 	.byte	0x04, 0x0a
        /*007a*/ 	.short	(.L_37 - .L_36)
	.align		4
.L_36:
        /*007c*/ 	.word	index@(.nv.constant0._Z16squared_elem_addPfS_S_ii)
        /*0080*/ 	.short	0x0380
        /*0082*/ 	.short	0x0020


	//----- nvinfo : EIATTR_SW_WAR
	.align		4
.L_37:
        /*0084*/ 	.byte	0x04, 0x36
        /*0086*/ 	.short	(.L_39 - .L_38)
.L_38:
        /*0088*/ 	.word	0x00000008
.L_39:


//--------------------- .nv.info._Z15horizontal_convPfS_iiS_i --------------------------
	.section	.nv.info._Z15horizontal_convPfS_iiS_i,"",@"SHT_CUDA_INFO"
	.sectionflags	@""
	.align	4


	//----- nvinfo : EIATTR_CUDA_API_VERSION
	.align		4
        /*0000*/ 	.byte	0x04, 0x37
        /*0002*/ 	.short	(.L_41 - .L_40)
.L_40:
        /*0004*/ 	.word	0x00000082


	//----- nvinfo : EIATTR_KPARAM_INFO
	.align		4
.L_41:
        /*0008*/ 	.byte	0x04, 0x17
        /*000a*/ 	.short	(.L_43 - .L_42)
.L_42:
        /*000c*/ 	.word	0x00000000
        /*0010*/ 	.short	0x0005
        /*0012*/ 	.short	0x0020
        /*0014*/ 	.byte	0x00, 0xf0, 0x11, 0x00


	//----- nvinfo : EIATTR_KPARAM_INFO
	.align		4
.L_43:
        /*0018*/ 	.byte	0x04, 0x17
        /*001a*/ 	.short	(.L_45 - .L_44)
.L_44:
        /*001c*/ 	.word	0x00000000
        /*0020*/ 	.short	0x0004
        /*0022*/ 	.short	0x0018
        /*0024*/ 	.byte	0x00, 0xf5, 0x21, 0x00


	//----- nvinfo : EIATTR_KPARAM_INFO
	.align		4
.L_45:
        /*0028*/ 	.byte	0x04, 0x17
        /*002a*/ 	.short	(.L_47 - .L_46)
.L_46:
        /*002c*/ 	.word	0x00000000
        /*0030*/ 	.short	0x0003
        /*0032*/ 	.short	0x0014
        /*0034*/ 	.byte	0x00, 0xf0, 0x11, 0x00


	//----- nvinfo : EIATTR_KPARAM_INFO
	.align		4
.L_47:
        /*0038*/ 	.byte	0x04, 0x17
        /*003a*/ 	.short	(.L_49 - .L_48)
.L_48:
        /*003c*/ 	.word	0x00000000
        /*0040*/ 	.short	0x0002
        /*0042*/ 	.short	0x0010
        /*0044*/ 	.byte	0x00, 0xf0, 0x11, 0x00


	//----- nvinfo : EIATTR_KPARAM_INFO
	.align		4
.L_49:
        /*0048*/ 	.byte	0x04, 0x17
        /*004a*/ 	.short	(.L_51 - .L_50)
.L_50:
        /*004c*/ 	.word	0x00000000
        /*0050*/ 	.short	0x0001
        /*0052*/ 	.short	0x0008
        /*0054*/ 	.byte	0x00, 0xf5, 0x21, 0x00


	//----- nvinfo : EIATTR_KPARAM_INFO
	.align		4
.L_51:
        /*0058*/ 	.byte	0x04, 0x17
        /*005a*/ 	.short	(.L_53 - .L_52)
.L_52:
        /*005c*/ 	.word	0x00000000
        /*0060*/ 	.short	0x0000
        /*0062*/ 	.short	0x0000
        /*0064*/ 	.byte	0x00, 0xf5, 0x21, 0x00


	//----- nvinfo : EIATTR_SPARSE_MMA_MASK
	.align		4
.L_53:
        /*0068*/ 	.byte	0x03, 0x50
        /*006a*/ 	.short	0x0000


	//----- nvinfo : EIATTR_MAXREG_COUNT
	.align		4
        /*006c*/ 	.byte	0x03, 0x1b
        /*006e*/ 	.short	0x00ff


	//----- nvinfo : EIATTR_MERCURY_ISA_VERSION
	.align		4
        /*0070*/ 	.byte	0x03, 0x5f
        /*0072*/ 	.short	0x0101


	//----- nvinfo : EIATTR_VRC_CTA_INIT_COUNT
	.align		4
        /*0074*/ 	.byte	0x02, 0x4a
	.zero		1
	.zero		1


	//----- nvinfo : EIATTR_EXIT_INSTR_OFFSETS
	.align		4
        /*0078*/ 	.byte	0x04, 0x1c
        /*007a*/ 	.short	(.L_55 - .L_54)


	//   ....[0]....
.L_54:
        /*007c*/ 	.word	0x00000100


	//   ....[1]....
        /*0080*/ 	.word	0x00001ad0


	//----- nvinfo : EIATTR_CRS_STACK_SIZE
	.align		4
.L_55:
        /*0084*/ 	.byte	0x04, 0x1e
        /*0086*/ 	.short	(.L_57 - .L_56)
.L_56:
        /*0088*/ 	.word	0x00000000


	//----- nvinfo : EIATTR_CBANK_PARAM_SIZE
	.align		4
.L_57:
        /*008c*/ 	.byte	0x03, 0x19
        /*008e*/ 	.short	0x0024


	//----- nvinfo : EIATTR_PARAM_CBANK
	.align		4
        /*0090*/ 	.byte	0x04, 0x0a
        /*0092*/ 	.short	(.L_59 - .L_58)
	.align		4
.L_58:
        /*0094*/ 	.word	index@(.nv.constant0._Z15horizontal_convPfS_iiS_i)
        /*0098*/ 	.short	0x0380
        /*009a*/ 	.short	0x0024


	//----- nvinfo : EIATTR_SW_WAR
	.align		4
.L_59:
        /*009c*/ 	.byte	0x04, 0x36
        /*009e*/ 	.short	(.L_61 - .L_60)
.L_60:
        /*00a0*/ 	.word	0x00000008
.L_61:


//--------------------- .nv.info._Z13vertical_convPfS_iiS_i --------------------------
	.section	.nv.info._Z13vertical_convPfS_iiS_i,"",@"SHT_CUDA_INFO"
	.sectionflags	@""
	.align	4


	//----- nvinfo : EIATTR_CUDA_API_VERSION
	.align		4
        /*0000*/ 	.byte	0x04, 0x37
        /*0002*/ 	.short	(.L_63 - .L_62)
.L_62:
        /*0004*/ 	.word	0x00000082


	//----- nvinfo : EIATTR_KPARAM_INFO
	.align		4
.L_63:
        /*0008*/ 	.byte	0x04, 0x17
        /*000a*/ 	.short	(.L_65 - .L_64)
.L_64:
        /*000c*/ 	.word	0x00000000
        /*0010*/ 	.short	0x0005
        /*0012*/ 	.short	0x0020
        /*0014*/ 	.byte	0x00, 0xf0, 0x11, 0x00


	//----- nvinfo : EIATTR_KPARAM_INFO
	.align		4
.L_65:
        /*0018*/ 	.byte	0x04, 0x17
        /*001a*/ 	.short	(.L_67 - .L_66)
.L_66:
        /*001c*/ 	.word	0x00000000
        /*0020*/ 	.short	0x0004
        /*0022*/ 	.short	0x0018
        /*0024*/ 	.byte	0x00, 0xf5, 0x21, 0x00


	//----- nvinfo : EIATTR_KPARAM_INFO
	.align		4
.L_67:
        /*0028*/ 	.byte	0x04, 0x17
        /*002a*/ 	.short	(.L_69 - .L_68)
.L_68:
        /*002c*/ 	.word	0x00000000
        /*0030*/ 	.short	0x0003
        /*0032*/ 	.short	0x0014
        /*0034*/ 	.byte	0x00, 0xf0, 0x11, 0x00


	//----- nvinfo : EIATTR_KPARAM_INFO
	.align		4
.L_69:
        /*0038*/ 	.byte	0x04, 0x17
        /*003a*/ 	.short	(.L_71 - .L_70)
.L_70:
        /*003c*/ 	.word	0x00000000
        /*0040*/ 	.short	0x0002
        /*0042*/ 	.short	0x0010
        /*0044*/ 	.byte	0x00, 0xf0, 0x11, 0x00


	//----- nvinfo : EIATTR_KPARAM_INFO
	.align		4
.L_71:
        /*0048*/ 	.byte	0x04, 0x17
        /*004a*/ 	.short	(.L_73 - .L_72)
.L_72:
        /*004c*/ 	.word	0x00000000
        /*0050*/ 	.short	0x0001
        /*0052*/ 	.short	0x0008
        /*0054*/ 	.byte	0x00, 0xf5, 0x21, 0x00


	//----- nvinfo : EIATTR_KPARAM_INFO
	.align		4
.L_73:
        /*0058*/ 	.byte	0x04, 0x17
        /*005a*/ 	.short	(.L_75 - .L_74)
.L_74:
        /*005c*/ 	.word	0x00000000
        /*0060*/ 	.short	0x0000
        /*0062*/ 	.short	0x0000
        /*0064*/ 	.byte	0x00, 0xf5, 0x21, 0x00


	//----- nvinfo : EIATTR_SPARSE_MMA_MASK
	.align		4
.L_75:
        /*0068*/ 	.byte	0x03, 0x50
        /*006a*/ 	.short	0x0000


	//----- nvinfo : EIATTR_MAXREG_COUNT
	.align		4
        /*006c*/ 	.byte	0x03, 0x1b
        /*006e*/ 	.short	0x00ff


	//----- nvinfo : EIATTR_MERCURY_ISA_VERSION
	.align		4
        /*0070*/ 	.byte	0x03, 0x5f
        /*0072*/ 	.short	0x0101


	//----- nvinfo : EIATTR_VRC_CTA_INIT_COUNT
	.align		4
        /*0074*/ 	.byte	0x02, 0x4a
	.zero		1
	.zero		1


	//----- nvinfo : EIATTR_EXIT_INSTR_OFFSETS
	.align		4
        /*0078*/ 	.byte	0x04, 0x1c
        /*007a*/ 	.short	(.L_77 - .L_76)


	//   ....[0]....
.L_76:
        /*007c*/ 	.word	0x00000100


	//   ....[1]....
        /*0080*/ 	.word	0x00001ce0


	//----- nvinfo : EIATTR_CRS_STACK_SIZE
	.align		4
.L_77:
        /*0084*/ 	.byte	0x04, 0x1e
        /*0086*/ 	.short	(.L_79 - .L_78)
.L_78:
        /*0088*/ 	.word	0x00000000


	//----- nvinfo : EIATTR_CBANK_PARAM_SIZE
	.align		4
.L_79:
        /*008c*/ 	.byte	0x03, 0x19
        /*008e*/ 	.short	0x0024


	//----- nvinfo : EIATTR_PARAM_CBANK
	.align		4
        /*0090*/ 	.byte	0x04, 0x0a
        /*0092*/ 	.short	(.L_81 - .L_80)
	.align		4
.L_80:
        /*0094*/ 	.word	index@(.nv.constant0._Z13vertical_convPfS_iiS_i)
        /*0098*/ 	.short	0x0380
        /*009a*/ 	.short	0x0024


	//----- nvinfo : EIATTR_SW_WAR
	.align		4
.L_81:
        /*009c*/ 	.byte	0x04, 0x36
        /*009e*/ 	.short	(.L_83 - .L_82)
.L_82:
        /*00a0*/ 	.word	0x00000008
.L_83:


//--------------------- .nv.callgraph             --------------------------
	.section	.nv.callgraph,"",@"SHT_CUDA_CALLGRAPH"
	.align	4
	.sectionentsize	8
	.align		4
        /*0000*/ 	.word	0x00000000
	.align		4
        /*0004*/ 	.word	0xffffffff
	.align		4
        /*0008*/ 	.word	0x00000000
	.align		4
        /*000c*/ 	.word	0xfffffffe
	.align		4
        /*0010*/ 	.word	0x00000000
	.align		4
        /*0014*/ 	.word	0xfffffffd
	.align		4
        /*0018*/ 	.word	0x00000000
	.align		4
        /*001c*/ 	.word	0xfffffffc


//--------------------- .text._Z16squared_elem_addPfS_S_ii --------------------------
	.section	.text._Z16squared_elem_addPfS_S_ii,"ax",@progbits
	.align	128
        .global         _Z16squared_elem_addPfS_S_ii
        .type           _Z16squared_elem_addPfS_S_ii,@function
        .size           _Z16squared_elem_addPfS_S_ii,(.L_x_97 - _Z16squared_elem_addPfS_S_ii)
        .other          _Z16squared_elem_addPfS_S_ii,@"STO_CUDA_ENTRY STV_DEFAULT"
_Z16squared_elem_addPfS_S_ii:
.text._Z16squared_elem_addPfS_S_ii:
[----:B------:R-:W-:Y:S01]  /*0000*/  LDC R1, c[0x0][0x37c] ;  /* 0x0000df00ff017b82 */ /* 0x000fe20000000800 */
[----:B------:R-:W0:Y:S07]  /*0010*/  S2R R3, SR_TID.X ;  /* 0x0000000000037919 */ /* 0x000e2e0000002100 */
[----:B------:R-:W0:Y:S01]  /*0020*/  LDC R2, c[0x0][0x360] ;  /* 0x0000d800ff027b82 */ /* 0x000e220000000800 */
[----:B------:R-:W1:Y:S01]  /*0030*/  LDCU.64 UR6, c[0x0][0x398] ;  /* 0x00007300ff0677ac */ /* 0x000e620008000a00 */
[----:B------:R-:W2:Y:S06]  /*0040*/  S2R R0, SR_TID.Y ;  /* 0x0000000000007919 */ /* 0x000eac0000002200 */
[----:B------:R-:W0:Y:S08]  /*0050*/  S2UR UR4, SR_CTAID.X ;  /* 0x00000000000479c3 */ /* 0x000e300000002500 */
[----:B------:R-:W2:Y:S08]  /*0060*/  S2UR UR5, SR_CTAID.Y ;  /* 0x00000000000579c3 */ /* 0x000eb00000002600 */
[----:B------:R-:W2:Y:S01]  /*0070*/  LDC R5, c[0x0][0x364] ;  /* 0x0000d900ff057b82 */ /* 0x000ea20000000800 */
[----:B0-----:R-:W-:Y:S01]  /*0080*/  IMAD R2, R2, UR4, R3 ;  /* 0x0000000402027c24 */ /* 0x001fe2000f8e0203 */
[----:B-1----:R-:W-:Y:S01]  /*0090*/  USHF.R.S32.HI UR4, URZ, 0x1f, UR6 ;  /* 0x0000001fff047899 */ /* 0x002fe20008011406 */
[----:B------:R-:W-:-:S03]  /*00a0*/  IMAD.MOV.U32 R3, RZ, RZ, RZ ;  /* 0x000000ffff037224 */ /* 0x000fc600078e00ff */
[----:B------:R-:W-:Y:S01]  /*00b0*/  ISETP.GT.U32.AND P1, PT, R2, UR6, PT ;  /* 0x0000000602007c0c */ /* 0x000fe2000bf24070 */
[----:B--2---:R-:W-:-:S04]  /*00c0*/  IMAD R5, R5, UR5, R0 ;  /* 0x0000000505057c24 */ /* 0x004fc8000f8e0200 */
[C---:B------:R-:W-:Y:S01]  /*00d0*/  IMAD.WIDE.U32 R2, R5.reuse, UR6, R2 ;  /* 0x0000000605027c25 */ /* 0x040fe2000f8e0002 */
[----:B------:R-:W-:-:S03]  /*00e0*/  ISETP.GT.U32.AND P0, PT, R5, UR7, PT ;  /* 0x0000000705007c0c */ /* 0x000fc6000bf04070 */
[----:B------:R-:W-:Y:S01]  /*00f0*/  IMAD R5, R5, UR4, RZ ;  /* 0x0000000405057c24 */ /* 0x000fe2000f8e02ff */
[----:B------:R-:W-:-:S13]  /*0100*/  ISETP.GT.U32.OR.EX P0, PT, RZ, UR4, P0, P1 ;  /* 0x00000004ff007c0c */ /* 0x000fda0008704510 */
[----:B------:R-:W-:Y:S05]  /*0110*/  @P0 EXIT ;  /* 0x000000000000094d */ /* 0x000fea0003800000 */
[----:B------:R-:W0:Y:S01]  /*0120*/  LDCU.128 UR8, c[0x0][0x380] ;  /* 0x00007000ff0877ac */ /* 0x000e220008000c00 */
[----:B------:R-:W-:Y:S02]  /*0130*/  IMAD.IADD R3, R3, 0x1, R5 ;  /* 0x0000000103037824 */ /* 0x000fe400078e0205 */
[C---:B------:R-:W-:Y:S01]  /*0140*/  IMAD.SHL.U32 R6, R2.reuse, 0x4, RZ ;  /* 0x0000000402067824 */ /* 0x040fe200078e00ff */
[----:B------:R-:W1:Y:S02]  /*0150*/  LDCU.64 UR4, c[0x0][0x358] ;  /* 0x00006b00ff0477ac */ /* 0x000e640008000a00 */
[----:B------:R-:W-:Y:S01]  /*0160*/  SHF.L.U64.HI R0, R2, 0x2, R3 ;  /* 0x0000000202007819 */ /* 0x000fe20000010203 */
[----:B------:R-:W2:Y:S01]  /*0170*/  LDCU.64 UR6, c[0x0][0x390] ;  /* 0x00007200ff0677ac */ /* 0x000ea20008000a00 */
[C---:B0-----:R-:W-:Y:S02]  /*0180*/  IADD3 R4, P1, PT, R6.reuse, UR10, RZ ;  /* 0x0000000a06047c10 */ /* 0x041fe4000ff3e0ff */
[----:B------:R-:W-:-:S02]  /*0190*/  IADD3 R2, P0, PT, R6, UR8, RZ ;  /* 0x0000000806027c10 */ /* 0x000fc4000ff1e0ff */
[C---:B------:R-:W-:Y:S02]  /*01a0*/  IADD3.X R5, PT, PT, R0.reuse, UR11, RZ, P1, !PT ;  /* 0x0000000b00057c10 */ /* 0x040fe40008ffe4ff */
[----:B------:R-:W-:-:S03]  /*01b0*/  IADD3.X R3, PT, PT, R0, UR9, RZ, P0, !PT ;  /* 0x0000000900037c10 */ /* 0x000fc600087fe4ff */
[----:B-1----:R-:W3:Y:S04]  /*01c0*/  LDG.E R4, desc[UR4][R4.64] ;  /* 0x0000000404047981 */ /* 0x002ee8000c1e1900 */
[----:B------:R-:W4:Y:S01]  /*01d0*/  LDG.E R2, desc[UR4][R2.64] ;  /* 0x0000000402027981 */ /* 0x000f22000c1e1900 */
[----:B--2---:R-:W-:-:S04]  /*01e0*/  IADD3 R6, P0, PT, R6, UR6, RZ ;  /* 0x0000000606067c10 */ /* 0x004fc8000ff1e0ff */
[----:B------:R-:W-:Y:S01]  /*01f0*/  IADD3.X R7, PT, PT, R0, UR7, RZ, P0, !PT ;  /* 0x0000000700077c10 */ /* 0x000fe200087fe4ff */
[----:B---3--:R-:W-:-:S04]  /*0200*/  FMUL R9, R4, R4 ;  /* 0x0000000404097220 */ /* 0x008fc80000400000 */
[----:B----4-:R-:W-:-:S05]  /*0210*/  FFMA R9, R2, R2, R9 ;  /* 0x0000000202097223 */ /* 0x010fca0000000009 */
[----:B------:R-:W-:Y:S01]  /*0220*/  STG.E desc[UR4][R6.64], R9 ;  /* 0x0000000906007986 */ /* 0x000fe2000c101904 */
[----:B------:R-:W-:Y:S05]  /*0230*/  EXIT ;  /* 0x000000000000794d */ /* 0x000fea0003800000 */
.L_x_0:
[----:B------:R-:W-:-:S00]  /*0240*/  BRA `(.L_x_0) ;  /* 0xfffffffc00fc7947 */ /* 0x000fc0000383ffff */
[----:B------:R-:W-:-:S00]  /*0250*/  NOP ;  /* 0x0000000000007918 */ /* 0x000fc00000000000 */
        /* <DEDUP_REMOVED lines=10> */
.L_x_97:


//--------------------- .text._Z15horizontal_convPfS_iiS_i --------------------------
	.section	.text._Z15horizontal_convPfS_iiS_i,"ax",@progbits
	.align	128
        .global         _Z15horizontal_convPfS_iiS_i
        .type           _Z15horizontal_convPfS_iiS_i,@function
        .size           _Z15horizontal_convPfS_iiS_i,(.L_x_95 - _Z15horizontal_convPfS_iiS_i)
        .other          _Z15horizontal_convPfS_iiS_i,@"STO_CUDA_ENTRY STV_DEFAULT"
_Z15horizontal_convPfS_iiS_i:
.text._Z15horizontal_convPfS_iiS_i:
[----:B------:R-:W-:Y:S01]  /*0000*/  LDC R1, c[0x0][0x37c] ;  /* 0x0000df00ff017b82 */ /* 0x000fe20000000800 */
[----:B------:R-:W0:Y:S07]  /*0010*/  S2R R5, SR_TID.X ;  /* 0x0000000000057919 */ /* 0x000e2e0000002100 */
[----:B------:R-:W0:Y:S01]  /*0020*/  S2UR UR4, SR_CTAID.X ;  /* 0x00000000000479c3 */ /* 0x000e220000002500 */
[----:B------:R-:W1:Y:S01]  /*0030*/  LDCU.64 UR6, c[0x0][0x390] ;  /* 0x00007200ff0677ac */ /* 0x000e620008000a00 */
[----:B------:R-:W2:Y:S06]  /*0040*/  S2R R0, SR_TID.Y ;  /* 0x0000000000007919 */ /* 0x000eac0000002200 */
[----:B------:R-:W0:Y:S08]  /*0050*/  LDC R4, c[0x0][0x360] ;  /* 0x0000d800ff047b82 */ /* 0x000e300000000800 */
[----:B------:R-:W2:Y:S08]  /*0060*/  S2UR UR5, SR_CTAID.Y ;  /* 0x00000000000579c3 */ /* 0x000eb00000002600 */
[----:B------:R-:W2:Y:S01]  /*0070*/  LDC R9, c[0x0][0x364] ;  /* 0x0000d900ff097b82 */ /* 0x000ea20000000800 */
[----:B0-----:R-:W-:Y:S01]  /*0080*/  IMAD R4, R4, UR4, R5 ;  /* 0x0000000404047c24 */ /* 0x001fe2000f8e0205 */
[----:B-1----:R-:W-:Y:S01]  /*0090*/  USHF.R.S32.HI UR4, URZ, 0x1f, UR6 ;  /* 0x0000001fff047899 */ /* 0x002fe20008011406 */
[----:B------:R-:W-:-:S03]  /*00a0*/  HFMA2 R5, -RZ, RZ, 0, 0 ;  /* 0x00000000ff057431 */ /* 0x000fc600000001ff */
[----:B------:R-:W-:-:S04]  /*00b0*/  ISETP.GE.U32.AND P0, PT, R4, UR6, PT ;  /* 0x0000000604007c0c */ /* 0x000fc8000bf06070 */
[----:B------:R-:W-:Y:S01]  /*00c0*/  ISETP.GE.U32.AND.EX P0, PT, RZ, UR4, PT, P0 ;  /* 0x00000004ff007c0c */ /* 0x000fe2000bf06100 */
[----:B--2---:R-:W-:-:S04]  /*00d0*/  IMAD R9, R9, UR5, R0 ;  /* 0x0000000509097c24 */ /* 0x004fc8000f8e0200 */
[C---:B------:R-:W-:Y:S01]  /*00e0*/  IMAD.WIDE.U32 R18, R9.reuse, UR6, R4 ;  /* 0x0000000609127c25 */ /* 0x040fe2000f8e0004 */
[----:B------:R-:W-:-:S13]  /*00f0*/  ISETP.GE.U32.OR P0, PT, R9, UR7, P0 ;  /* 0x0000000709007c0c */ /* 0x000fda0008706470 */
[----:B------:R-:W-:Y:S05]  /*0100*/  @P0 EXIT ;  /* 0x000000000000094d */ /* 0x000fea0003800000 */
[----:B------:R-:W0:Y:S01]  /*0110*/  LDCU UR5, c[0x0][0x3a0] ;  /* 0x00007400ff0577ac */ /* 0x000e220008000800 */
[----:B------:R-:W-:Y:S02]  /*0120*/  IMAD R3, R9, UR4, RZ ;  /* 0x0000000409037c24 */ /* 0x000fe4000f8e02ff */
[----:B------:R-:W-:Y:S01]  /*0130*/  IMAD.MOV.U32 R27, RZ, RZ, RZ ;  /* 0x000000ffff1b7224 */ /* 0x000fe200078e00ff */
[----:B------:R-:W1:Y:S02]  /*0140*/  LDCU.64 UR8, c[0x0][0x358] ;  /* 0x00006b00ff0877ac */ /* 0x000e640008000a00 */
[----:B------:R-:W-:Y:S01]  /*0150*/  IADD3 R6, PT, PT, R19, R3, RZ ;  /* 0x0000000313067210 */ /* 0x000fe20007ffe0ff */
[----:B0-----:R-:W-:-:S09]  /*0160*/  UISETP.GE.AND UP0, UPT, UR5, 0x1, UPT ;  /* 0x000000010500788c */ /* 0x001fd2000bf06270 */
[----:B-1----:R-:W-:Y:S05]  /*0170*/  BRA.U !UP0, `(.L_x_1) ;  /* 0x0000001908447547 */ /* 0x002fea000b800000 */
[----:B------:R-:W-:Y:S01]  /*0180*/  UISETP.GE.U32.AND UP0, UPT, UR5, 0x8, UPT ;  /* 0x000000080500788c */ /* 0x000fe2000bf06070 */
[----:B------:R-:W-:Y:S01]  /*0190*/  IMAD.MOV.U32 R27, RZ, RZ, RZ ;  /* 0x000000ffff1b7224 */ /* 0x000fe200078e00ff */
[----:B------:R-:W-:Y:S01]  /*01a0*/  UIADD3 UR4, UPT, UPT, UR5, -0x1, URZ ;  /* 0xffffffff05047890 */ /* 0x000fe2000fffe0ff */
[----:B------:R-:W-:Y:S01]  /*01b0*/  MOV R7, RZ ;  /* 0x000000ff00077202 */ /* 0x000fe20000000f00 */
[----:B------:R-:W-:Y:S01]  /*01c0*/  IMAD.MOV.U32 R5, RZ, RZ, 0x40400000 ;  /* 0x40400000ff057424 */ /* 0x000fe200078e00ff */
[----:B------:R-:W-:Y:S02]  /*01d0*/  ULOP3.LUT UR6, UR5, 0x7, URZ, 0xc0, !UPT ;  /* 0x0000000705067892 */ /* 0x000fe4000f8ec0ff */
[----:B------:R-:W-:-:S06]  /*01e0*/  USHF.R.U32.HI UR4, URZ, 0x1, UR4 ;  /* 0x00000001ff047899 */ /* 0x000fcc0008011604 */
[----:B------:R-:W-:Y:S01]  /*01f0*/  IADD3 R4, PT, PT, R4, -UR4, RZ ;  /* 0x8000000404047c10 */ /* 0x000fe2000fffe0ff */
[----:B------:R-:W-:Y:S06]  /*0200*/  BRA.U !UP0, `(.L_x_2) ;  /* 0x0000000d08107547 */ /* 0x000fec000b800000 */
[----:B------:R-:W0:Y:S01]  /*0210*/  LDC.64 R16, c[0x0][0x398] ;  /* 0x0000e600ff107b82 */ /* 0x000e220000000a00 */
[----:B------:R-:W-:Y:S01]  /*0220*/  ULOP3.LUT UR4, UR5, 0x7ffffff8, URZ, 0xc0, !UPT ;  /* 0x7ffffff805047892 */ /* 0x000fe2000f8ec0ff */
[----:B------:R-:W-:Y:S02]  /*0230*/  HFMA2 R3, -RZ, RZ, 0, 0 ;  /* 0x00000000ff037431 */ /* 0x000fe400000001ff */
[----:B------:R-:W-:Y:S01]  /*0240*/  IMAD.MOV.U32 R27, RZ, RZ, RZ ;  /* 0x000000ffff1b7224 */ /* 0x000fe200078e00ff */
[----:B------:R-:W1:Y:S02]  /*0250*/  LDCU UR7, c[0x0][0x390] ;  /* 0x00007200ff0777ac */ /* 0x000e640008000800 */
[----:B------:R-:W-:Y:S01]  /*0260*/  IMAD.U32 R7, RZ, RZ, UR4 ;  /* 0x00000004ff077e24 */ /* 0x000fe2000f8e00ff */
[----:B------:R-:W2:Y:S01]  /*0270*/  LDC.64 R14, c[0x0][0x380] ;  /* 0x0000e000ff0e7b82 */ /* 0x000ea20000000a00 */
[----:B------:R-:W3:Y:S01]  /*0280*/  LDCU UR12, c[0x0][0x394] ;  /* 0x00007280ff0c77ac */ /* 0x000ee20008000800 */
[----:B------:R-:W4:Y:S04]  /*0290*/  LDCU.64 UR10, c[0x0][0x390] ;  /* 0x00007200ff0a77ac */ /* 0x000f280008000a00 */
.L_x_19:
[----:B----4-:R-:W-:Y:S01]  /*02a0*/  ISETP.GE.AND P3, PT, R9, UR11, PT ;  /* 0x0000000b09007c0c */ /* 0x010fe2000bf66270 */
[----:B------:R-:W-:Y:S01]  /*02b0*/  IMAD.MOV.U32 R0, RZ, RZ, RZ ;  /* 0x000000ffff007224 */ /* 0x000fe200078e00ff */
[----:B------:R-:W-:Y:S01]  /*02c0*/  IADD3 R2, PT, PT, R4, R3, RZ ;  /* 0x0000000304027210 */ /* 0x000fe20007ffe0ff */
[----:B0-----:R-:W-:-:S03]  /*02d0*/  IMAD.WIDE.U32 R12, R3, 0x4, R16 ;  /* 0x00000004030c7825 */ /* 0x001fc600078e0010 */
[C---:B------:R-:W-:Y:S01]  /*02e0*/  ISETP.GE.OR P0, PT, R2.reuse, UR10, P3 ;  /* 0x0000000a02007c0c */ /* 0x040fe20009f06670 */
[----:B------:R-:W-:Y:S01]  /*02f0*/  IMAD R11, R9, UR10, R2 ;  /* 0x0000000a090b7c24 */ /* 0x000fe2000f8e0202 */
[----:B------:R-:W4:Y:S02]  /*0300*/  LDG.E R21, desc[UR8][R12.64] ;  /* 0x000000080c157981 */ /* 0x000f24000c1e1900 */
[----:B------:R-:W-:Y:S01]  /*0310*/  ISETP.LT.OR P0, PT, R2, RZ, P0 ;  /* 0x000000ff0200720c */ /* 0x000fe20000701670 */
[----:B--2---:R-:W-:-:S12]  /*0320*/  IMAD.WIDE R10, R11, 0x4, R14 ;  /* 0x000000040b0a7825 */ /* 0x004fd800078e020e */
[----:B------:R-:W4:Y:S01]  /*0330*/  @!P0 LDG.E R0, desc[UR8][R10.64] ;  /* 0x000000080a008981 */ /* 0x000f22000c1e1900 */
[----:B------:R-:W-:-:S05]  /*0340*/  MOV R20, 0x3eaaaaab ;  /* 0x3eaaaaab00147802 */ /* 0x000fca0000000f00 */
[----:B------:R-:W-:Y:S01]  /*0350*/  FFMA R8, R20, -R5, 1 ;  /* 0x3f80000014087423 */ /* 0x000fe20000000805 */
[----:B------:R-:W-:Y:S01]  /*0360*/  BSSY.RECONVERGENT B2, `(.L_x_3) ;  /* 0x000000b000027945 */ /* 0x000fe20003800200 */
[----:B----4-:R-:W-:-:S04]  /*0370*/  FMUL R0, R21, R0 ;  /* 0x0000000015007220 */ /* 0x010fc80000400000 */
[----:B------:R-:W0:Y:S01]  /*0380*/  FCHK P0, R0, 3 ;  /* 0x4040000000007902 */ /* 0x000e220000000000 */
[----:B------:R-:W-:-:S04]  /*0390*/  FFMA R21, R8, R20, 0.3333333432674407959 ;  /* 0x3eaaaaab08157423 */ /* 0x000fc80000000014 */
[----:B------:R-:W-:-:S04]  /*03a0*/  FFMA R8, R0, R21, RZ ;  /* 0x0000001500087223 */ /* 0x000fc800000000ff */
[----:B------:R-:W-:-:S04]  /*03b0*/  FFMA R20, R8, -3, R0 ;  /* 0xc040000008147823 */ /* 0x000fc80000000000 */
[----:B------:R-:W-:Y:S01]  /*03c0*/  FFMA R8, R21, R20, R8 ;  /* 0x0000001415087223 */ /* 0x000fe20000000008 */
[----:B0-----:R-:W-:Y:S06]  /*03d0*/  @!P0 BRA `(.L_x_4) ;  /* 0x00000000000c8947 */ /* 0x001fec0003800000 */
[----:B------:R-:W-:-:S07]  /*03e0*/  MOV R8, 0x400 ;  /* 0x0000040000087802 */ /* 0x000fce0000000f00 */
[----:B-1-3--:R-:W-:Y:S05]  /*03f0*/  CALL.REL.NOINC `($__internal_0_$__cuda_sm3x_div_rn_noftz_f32_slowpath) ;  /* 0x0000001400b87944 */ /* 0x00afea0003c00000 */
[----:B------:R-:W-:-:S07]  /*0400*/  IMAD.MOV.U32 R8, RZ, RZ, R0 ;  /* 0x000000ffff087224 */ /* 0x000fce00078e0000 */
.L_x_4:
[----:B-1-3--:R-:W-:Y:S05]  /*0410*/  BSYNC.RECONVERGENT B2 ;  /* 0x0000000000027941 */ /* 0x00afea0003800200 */
.L_x_3:
[----:B------:R-:W-:Y:S01]  /*0420*/  IADD3 R0, PT, PT, R2, 0x1, RZ ;  /* 0x0000000102007810 */ /* 0x000fe20007ffe0ff */
[----:B------:R-:W2:Y:S03]  /*0430*/  LDG.E R21, desc[UR8][R12.64+0x4] ;  /* 0x000004080c157981 */ /* 0x000ea6000c1e1900 */
[----:B------:R-:W-:-:S04]  /*0440*/  ISETP.GE.OR P3, PT, R0, UR7, P3 ;  /* 0x0000000700007c0c */ /* 0x000fc80009f66670 */
[----:B------:R-:W-:Y:S01]  /*0450*/  ISETP.LT.OR P3, PT, R0, RZ, P3 ;  /* 0x000000ff0000720c */ /* 0x000fe20001f61670 */
[----:B------:R-:W-:-:S12]  /*0460*/  IMAD.MOV.U32 R0, RZ, RZ, RZ ;  /* 0x000000ffff007224 */ /* 0x000fd800078e00ff */
[----:B------:R-:W2:Y:S01]  /*0470*/  @!P3 LDG.E R0, desc[UR8][R10.64+0x4] ;  /* 0x000004080a00b981 */ /* 0x000ea2000c1e1900 */
[----:B------:R-:W-:-:S05]  /*0480*/  MOV R20, 0x3eaaaaab ;  /* 0x3eaaaaab00147802 */ /* 0x000fca0000000f00 */
[----:B------:R-:W-:Y:S01]  /*0490*/  FFMA R23, R20, -R5, 1 ;  /* 0x3f80000014177423 */ /* 0x000fe20000000805 */
[----:B------:R-:W-:Y:S01]  /*04a0*/  BSSY.RECONVERGENT B2, `(.L_x_5) ;  /* 0x000000e000027945 */ /* 0x000fe20003800200 */
[----:B------:R-:W-:Y:S01]  /*04b0*/  ISETP.GE.AND P3, PT, R9, UR12, PT ;  /* 0x0000000c09007c0c */ /* 0x000fe2000bf66270 */
[----:B------:R-:W-:Y:S01]  /*04c0*/  FADD R27, R8, R27 ;  /* 0x0000001b081b7221 */ /* 0x000fe20000000000 */
[----:B--2---:R-:W-:-:S04]  /*04d0*/  FMUL R22, R21, R0 ;  /* 0x0000000015167220 */ /* 0x004fc80000400000 */
[----:B------:R-:W0:Y:S01]  /*04e0*/  FCHK P0, R22, 3 ;  /* 0x4040000016007902 */ /* 0x000e220000000000 */
[----:B------:R-:W-:-:S04]  /*04f0*/  FFMA R0, R23, R20, 0.3333333432674407959 ;  /* 0x3eaaaaab17007423 */ /* 0x000fc80000000014 */
[----:B------:R-:W-:-:S04]  /*0500*/  FFMA R21, R0, R22, RZ ;  /* 0x0000001600157223 */ /* 0x000fc800000000ff */
[----:B------:R-:W-:-:S04]  /*0510*/  FFMA R20, R21, -3, R22 ;  /* 0xc040000015147823 */ /* 0x000fc80000000016 */
[----:B------:R-:W-:Y:S01]  /*0520*/  FFMA R20, R0, R20, R21 ;  /* 0x0000001400147223 */ /* 0x000fe20000000015 */
[----:B0-----:R-:W-:Y:S06]  /*0530*/  @!P0 BRA `(.L_x_6) ;  /* 0x0000000000108947 */ /* 0x001fec0003800000 */
[----:B------:R-:W-:Y:S01]  /*0540*/  IMAD.MOV.U32 R0, RZ, RZ, R22 ;  /* 0x000000ffff007224 */ /* 0x000fe200078e0016 */
[----:B------:R-:W-:-:S07]  /*0550*/  MOV R8, 0x570 ;  /* 0x0000057000087802 */ /* 0x000fce0000000f00 */
[----:B------:R-:W-:Y:S05]  /*0560*/  CALL.REL.NOINC `($__internal_0_$__cuda_sm3x_div_rn_noftz_f32_slowpath) ;  /* 0x00000014005c7944 */ /* 0x000fea0003c00000 */
[----:B------:R-:W-:-:S07]  /*0570*/  MOV R20, R0 ;  /* 0x0000000000147202 */ /* 0x000fce0000000f00 */
.L_x_6:
[----:B------:R-:W-:Y:S05]  /*0580*/  BSYNC.RECONVERGENT B2 ;  /* 0x0000000000027941 */ /* 0x000fea0003800200 */
.L_x_5:
[----:B------:R-:W-:Y:S01]  /*0590*/  VIADD R0, R2, 0x2 ;  /* 0x0000000202007836 */ /* 0x000fe20000000000 */
[----:B------:R-:W2:Y:S04]  /*05a0*/  LDG.E R21, desc[UR8][R12.64+0x8] ;  /* 0x000008080c157981 */ /* 0x000ea8000c1e1900 */
[----:B------:R-:W-:-:S04]  /*05b0*/  ISETP.GE.OR P3, PT, R0, UR7, P3 ;  /* 0x0000000700007c0c */ /* 0x000fc80009f66670 */
[----:B------:R-:W-:Y:S01]  /*05c0*/  ISETP.LT.OR P3, PT, R0, RZ, P3 ;  /* 0x000000ff0000720c */ /* 0x000fe20001f61670 */
[----:B------:R-:W-:-:S12]  /*05d0*/  HFMA2 R0, -RZ, RZ, 0, 0 ;  /* 0x00000000ff007431 */ /* 0x000fd800000001ff */
[----:B------:R-:W2:Y:S01]  /*05e0*/  @!P3 LDG.E R0, desc[UR8][R10.64+0x8] ;  /* 0x000008080a00b981 */ /* 0x000ea2000c1e1900 */
[----:B------:R-:W-:-:S04]  /*05f0*/  IMAD.MOV.U32 R8, RZ, RZ, 0x3eaaaaab ;  /* 0x3eaaaaabff087424 */ /* 0x000fc800078e00ff */
        /* <DEDUP_REMOVED lines=11> */
[----:B------:R-:W-:Y:S02]  /*06b0*/  MOV R0, R22 ;  /* 0x0000001600007202 */ /* 0x000fe40000000f00 */
[----:B------:R-:W-:-:S07]  /*06c0*/  MOV R8, 0x6e0 ;  /* 0x000006e000087802 */ /* 0x000fce0000000f00 */
[----:B------:R-:W-:Y:S05]  /*06d0*/  CALL.REL.NOINC `($__internal_0_$__cuda_sm3x_div_rn_noftz_f32_slowpath) ;  /* 0x0000001400007944 */ /* 0x000fea0003c00000 */
[----:B------:R-:W-:-:S07]  /*06e0*/  IMAD.MOV.U32 R8, RZ, RZ, R0 ;  /* 0x000000ffff087224 */ /* 0x000fce00078e0000 */
.L_x_8:
[----:B------:R-:W-:Y:S05]  /*06f0*/  BSYNC.RECONVERGENT B2 ;  /* 0x0000000000027941 */ /* 0x000fea0003800200 */
.L_x_7:
        /* <DEDUP_REMOVED lines=22> */
.L_x_10:
[----:B------:R-:W-:Y:S05]  /*0860*/  BSYNC.RECONVERGENT B2 ;  /* 0x0000000000027941 */ /* 0x000fea0003800200 */
.L_x_9:
        /* <DEDUP_REMOVED lines=22> */
.L_x_12:
[----:B------:R-:W-:Y:S05]  /*09d0*/  BSYNC.RECONVERGENT B2 ;  /* 0x0000000000027941 */ /* 0x000fea0003800200 */
.L_x_11:
[----:B------:R-:W-:Y:S01]  /*09e0*/  IADD3 R0, PT, PT, R2, 0x5, RZ ;  /* 0x0000000502007810 */ /* 0x000fe20007ffe0ff */
[----:B------:R-:W2:Y:S03]  /*09f0*/  LDG.E R21, desc[UR8][R12.64+0x14] ;  /* 0x000014080c157981 */ /* 0x000ea6000c1e1900 */
[----:B------:R-:W-:-:S04]  /*0a00*/  ISETP.GE.OR P3, PT, R0, UR7, P3 ;  /* 0x0000000700007c0c */ /* 0x000fc80009f66670 */
[----:B------:R-:W-:Y:S02]  /*0a10*/  ISETP.LT.OR P3, PT, R0, RZ, P3 ;  /* 0x000000ff0000720c */ /* 0x000fe40001f61670 */
[----:B------:R-:W-:-:S11]  /*0a20*/  MOV R0, RZ ;  /* 0x000000ff00007202 */ /* 0x000fd60000000f00 */
        /* <DEDUP_REMOVED lines=16> */
[----:B------:R-:W-:-:S07]  /*0b30*/  MOV R20, R0 ;  /* 0x0000000000147202 */ /* 0x000fce0000000f00 */
.L_x_14:
[----:B------:R-:W-:Y:S05]  /*0b40*/  BSYNC.RECONVERGENT B2 ;  /* 0x0000000000027941 */ /* 0x000fea0003800200 */
.L_x_13:
[----:B------:R-:W-:Y:S01]  /*0b50*/  VIADD R0, R2, 0x6 ;  /* 0x0000000602007836 */ /* 0x000fe20000000000 */
[----:B------:R-:W2:Y:S04]  /*0b60*/  LDG.E R21, desc[UR8][R12.64+0x18] ;  /* 0x000018080c157981 */ /* 0x000ea8000c1e1900 */
[----:B------:R-:W-:-:S04]  /*0b70*/  ISETP.GE.OR P3, PT, R0, UR7, P3 ;  /* 0x0000000700007c0c */ /* 0x000fc80009f66670 */
[----:B------:R-:W-:Y:S01]  /*0b80*/  ISETP.LT.OR P3, PT, R0, RZ, P3 ;  /* 0x000000ff0000720c */ /* 0x000fe20001f61670 */
[----:B------:R-:W-:-:S12]  /*0b90*/  HFMA2 R0, -RZ, RZ, 0, 0 ;  /* 0x00000000ff007431 */ /* 0x000fd800000001ff */
        /* <DEDUP_REMOVED lines=17> */
.L_x_16:
[----:B------:R-:W-:Y:S05]  /*0cb0*/  BSYNC.RECONVERGENT B2 ;  /* 0x0000000000027941 */ /* 0x000fea0003800200 */
.L_x_15:
[----:B------:R-:W-:Y:S01]  /*0cc0*/  IADD3 R2, PT, PT, R2, 0x7, RZ ;  /* 0x0000000702027810 */ /* 0x000fe20007ffe0ff */
[----:B------:R-:W-:Y:S01]  /*0cd0*/  IMAD.MOV.U32 R0, RZ, RZ, RZ ;  /* 0x000000ffff007224 */ /* 0x000fe200078e00ff */
[----:B------:R-:W2:Y:S02]  /*0ce0*/  LDG.E R13, desc[UR8][R12.64+0x1c] ;  /* 0x00001c080c0d7981 */ /* 0x000ea4000c1e1900 */
[----:B------:R-:W-:-:S04]  /*0cf0*/  ISETP.GE.OR P3, PT, R2, UR7, P3 ;  /* 0x0000000702007c0c */ /* 0x000fc80009f66670 */
[----:B------:R-:W-:-:S13]  /*0d00*/  ISETP.LT.OR P3, PT, R2, RZ, P3 ;  /* 0x000000ff0200720c */ /* 0x000fda0001f61670 */
[----:B------:R-:W2:Y:S01]  /*0d10*/  @!P3 LDG.E R0, desc[UR8][R10.64+0x1c] ;  /* 0x00001c080a00b981 */ /* 0x000ea2000c1e1900 */
[----:B------:R-:W-:-:S05]  /*0d20*/  HFMA2 R2, -RZ, RZ, 1.666015625, -0.052093505859375 ;  /* 0x3eaaaaabff027431 */ /* 0x000fca00000001ff */
[----:B------:R-:W-:Y:S01]  /*0d30*/  FFMA R21, R2, -R5, 1 ;  /* 0x3f80000002157423 */ /* 0x000fe20000000805 */
[----:B------:R-:W-:Y:S01]  /*0d40*/  BSSY.RECONVERGENT B2, `(.L_x_17) ;  /* 0x000000c000027945 */ /* 0x000fe20003800200 */
        /* <DEDUP_REMOVED lines=11> */
.L_x_18:
[----:B------:R-:W-:Y:S05]  /*0e00*/  BSYNC.RECONVERGENT B2 ;  /* 0x0000000000027941 */ /* 0x000fea0003800200 */
.L_x_17:
[----:B------:R-:W-:Y:S02]  /*0e10*/  VIADD R3, R3, 0x8 ;  /* 0x0000000803037836 */ /* 0x000fe40000000000 */
[----:B------:R-:W-:-:S03]  /*0e20*/  FADD R27, R27, R0 ;  /* 0x000000001b1b7221 */ /* 0x000fc60000000000 */
[----:B------:R-:W-:-:S13]  /*0e30*/  ISETP.NE.AND P0, PT, R3, R7, PT ;  /* 0x000000070300720c */ /* 0x000fda0003f05270 */
[----:B------:R-:W-:Y:S05]  /*0e40*/  @P0 BRA `(.L_x_19) ;  /* 0xfffffff400140947 */ /* 0x000fea000383ffff */
.L_x_2:
[----:B------:R-:W-:-:S09]  /*0e50*/  UISETP.NE.AND UP0, UPT, UR6, URZ, UPT ;  /* 0x000000ff0600728c */ /* 0x000fd2000bf05270 */
[----:B------:R-:W-:Y:S05]  /*0e60*/  BRA.U !UP0, `(.L_x_1) ;  /* 0x0000000d08087547 */ /* 0x000fea000b800000 */
[----:B------:R-:W0:Y:S01]  /*0e70*/  LDCU UR4, c[0x0][0x3a0] ;  /* 0x00007400ff0477ac */ /* 0x000e220008000800 */
[----:B------:R-:W-:Y:S02]  /*0e80*/  UISETP.GE.U32.AND UP0, UPT, UR6, 0x4, UPT ;  /* 0x000000040600788c */ /* 0x000fe4000bf06070 */
[----:B0-----:R-:W-:-:S07]  /*0e90*/  ULOP3.LUT UR4, UR4, 0x3, URZ, 0xc0, !UPT ;  /* 0x0000000304047892 */ /* 0x001fce000f8ec0ff */
[----:B------:R-:W-:Y:S05]  /*0ea0*/  BRA.U !UP0, `(.L_x_20) ;  /* 0x0000000508987547 */ /* 0x000fea000b800000 */
[----:B------:R-:W0:Y:S01]  /*0eb0*/  LDCU.64 UR10, c[0x0][0x390] ;  /* 0x00007200ff0a77ac */ /* 0x000e220008000a00 */
[----:B------:R-:W1:Y:S01]  /*0ec0*/  LDC.64 R10, c[0x0][0x398] ;  /* 0x0000e600ff0a7b82 */ /* 0x000e620000000a00 */
[----:B------:R-:W-:Y:S02]  /*0ed0*/  IADD3 R2, PT, PT, R4, R7, RZ ;  /* 0x0000000704027210 */ /* 0x000fe40007ffe0ff */
[----:B------:R-:W-:-:S05]  /*0ee0*/  MOV R0, RZ ;  /* 0x000000ff00007202 */ /* 0x000fca0000000f00 */
[----:B------:R-:W2:Y:S01]  /*0ef0*/  LDC.64 R12, c[0x0][0x380] ;  /* 0x0000e000ff0c7b82 */ /* 0x000ea20000000a00 */
[C---:B0-----:R-:W-:Y:S01]  /*0f00*/  ISETP.GE.AND P3, PT, R9.reuse, UR11, PT ;  /* 0x0000000b09007c0c */ /* 0x041fe2000bf66270 */
[----:B------:R-:W-:-:S03]  /*0f10*/  IMAD R3, R9, UR10, R2 ;  /* 0x0000000a09037c24 */ /* 0x000fc6000f8e0202 */
[----:B------:R-:W-:Y:S01]  /*0f20*/  ISETP.GE.OR P0, PT, R2, UR10, P3 ;  /* 0x0000000a02007c0c */ /* 0x000fe20009f06670 */
[----:B-1----:R-:W-:-:S03]  /*0f30*/  IMAD.WIDE.U32 R10, R7, 0x4, R10 ;  /* 0x00000004070a7825 */ /* 0x002fc600078e000a */
[----:B------:R-:W-:Y:S01]  /*0f40*/  ISETP.LT.OR P0, PT, R2, RZ, P0 ;  /* 0x000000ff0200720c */ /* 0x000fe20000701670 */
[----:B--2---:R-:W-:Y:S02]  /*0f50*/  IMAD.WIDE R12, R3, 0x4, R12 ;  /* 0x00000004030c7825 */ /* 0x004fe400078e020c */
[----:B------:R-:W2:Y:S10]  /*0f60*/  LDG.E R3, desc[UR8][R10.64] ;  /* 0x000000080a037981 */ /* 0x000eb4000c1e1900 */
[----:B------:R-:W2:Y:S01]  /*0f70*/  @!P0 LDG.E R0, desc[UR8][R12.64] ;  /* 0x000000080c008981 */ /* 0x000ea2000c1e1900 */
[----:B------:R-:W-:Y:S01]  /*0f80*/  IMAD.MOV.U32 R8, RZ, RZ, 0x3eaaaaab ;  /* 0x3eaaaaabff087424 */ /* 0x000fe200078e00ff */
[----:B------:R-:W-:Y:S03]  /*0f90*/  BSSY.RECONVERGENT B2, `(.L_x_21) ;  /* 0x000000d000027945 */ /* 0x000fe60003800200 */
[----:B------:R-:W-:Y:S01]  /*0fa0*/  FFMA R15, R8, -R5, 1 ;  /* 0x3f800000080f7423 */ /* 0x000fe20000000805 */
[----:B--2---:R-:W-:-:S03]  /*0fb0*/  FMUL R14, R3, R0 ;  /* 0x00000000030e7220 */ /* 0x004fc60000400000 */
[----:B------:R-:W-:Y:S01]  /*0fc0*/  FFMA R0, R15, R8, 0.3333333432674407959 ;  /* 0x3eaaaaab0f007423 */ /* 0x000fe20000000008 */
[----:B------:R-:W0:Y:S03]  /*0fd0*/  FCHK P0, R14, 3 ;  /* 0x404000000e007902 */ /* 0x000e260000000000 */
        /* <DEDUP_REMOVED lines=8> */
.L_x_22:
[----:B------:R-:W-:Y:S05]  /*1060*/  BSYNC.RECONVERGENT B2 ;  /* 0x0000000000027941 */ /* 0x000fea0003800200 */
.L_x_21:
[----:B------:R-:W0:Y:S01]  /*1070*/  LDCU UR5, c[0x0][0x390] ;  /* 0x00007200ff0577ac */ /* 0x000e220008000800 */
[----:B------:R-:W-:Y:S01]  /*1080*/  VIADD R0, R2, 0x1 ;  /* 0x0000000102007836 */ /* 0x000fe20000000000 */
[----:B------:R-:W2:Y:S04]  /*1090*/  LDG.E R3, desc[UR8][R10.64+0x4] ;  /* 0x000004080a037981 */ /* 0x000ea8000c1e1900 */
[C---:B0-----:R-:W-:Y:S01]  /*10a0*/  ISETP.GE.OR P3, PT, R0.reuse, UR5, P3 ;  /* 0x0000000500007c0c */ /* 0x041fe20009f66670 */
[----:B------:R-:W0:Y:S03]  /*10b0*/  LDCU UR5, c[0x0][0x394] ;  /* 0x00007280ff0577ac */ /* 0x000e260008000800 */
[----:B------:R-:W-:Y:S01]  /*10c0*/  ISETP.LT.OR P3, PT, R0, RZ, P3 ;  /* 0x000000ff0000720c */ /* 0x000fe20001f61670 */
[----:B------:R-:W-:-:S12]  /*10d0*/  HFMA2 R0, -RZ, RZ, 0, 0 ;  /* 0x00000000ff007431 */ /* 0x000fd800000001ff */
[----:B------:R-:W2:Y:S01]  /*10e0*/  @!P3 LDG.E R0, desc[UR8][R12.64+0x4] ;  /* 0x000004080c00b981 */ /* 0x000ea2000c1e1900 */
[----:B------:R-:W-:-:S05]  /*10f0*/  MOV R14, 0x3eaaaaab ;  /* 0x3eaaaaab000e7802 */ /* 0x000fca0000000f00 */
[----:B------:R-:W-:Y:S01]  /*1100*/  FFMA R15, R14, -R5, 1 ;  /* 0x3f8000000e0f7423 */ /* 0x000fe20000000805 */
[----:B0-----:R-:W-:Y:S01]  /*1110*/  ISETP.GE.AND P3, PT, R9, UR5, PT ;  /* 0x0000000509007c0c */ /* 0x001fe2000bf66270 */
[----:B------:R-:W-:Y:S01]  /*1120*/  BSSY.RECONVERGENT B2, `(.L_x_23) ;  /* 0x000000d000027945 */ /* 0x000fe20003800200 */
[----:B--2---:R-:W-:-:S04]  /*1130*/  FMUL R16, R3, R0 ;  /* 0x0000000003107220 */ /* 0x004fc80000400000 */
[----:B------:R-:W0:Y:S01]  /*1140*/  FCHK P0, R16, 3 ;  /* 0x4040000010007902 */ /* 0x000e220000000000 */
[----:B------:R-:W-:-:S04]  /*1150*/  FFMA R0, R15, R14, 0.3333333432674407959 ;  /* 0x3eaaaaab0f007423 */ /* 0x000fc8000000000e */
[----:B------:R-:W-:-:S04]  /*1160*/  FFMA R15, R0, R16, RZ ;  /* 0x00000010000f7223 */ /* 0x000fc800000000ff */
[----:B------:R-:W-:Y:S01]  /*1170*/  FFMA R14, R15, -3, R16 ;  /* 0xc04000000f0e7823 */ /* 0x000fe20000000010 */
[----:B------:R-:W-:-:S03]  /*1180*/  FADD R3, R27, R8 ;  /* 0x000000081b037221 */ /* 0x000fc60000000000 */
[----:B------:R-:W-:Y:S01]  /*1190*/  FFMA R14, R0, R14, R15 ;  /* 0x0000000e000e7223 */ /* 0x000fe2000000000f */
[----:B0-----:R-:W-:Y:S06]  /*11a0*/  @!P0 BRA `(.L_x_24) ;  /* 0x0000000000108947 */ /* 0x001fec0003800000 */
[----:B------:R-:W-:Y:S01]  /*11b0*/  IMAD.MOV.U32 R0, RZ, RZ, R16 ;  /* 0x000000ffff007224 */ /* 0x000fe200078e0010 */
[----:B------:R-:W-:-:S07]  /*11c0*/  MOV R8, 0x11e0 ;  /* 0x000011e000087802 */ /* 0x000fce0000000f00 */
[----:B------:R-:W-:Y:S05]  /*11d0*/  CALL.REL.NOINC `($__internal_0_$__cuda_sm3x_div_rn_noftz_f32_slowpath) ;  /* 0x0000000800407944 */ /* 0x000fea0003c00000 */
[----:B------:R-:W-:-:S07]  /*11e0*/  MOV R14, R0 ;  /* 0x00000000000e7202 */ /* 0x000fce0000000f00 */
.L_x_24:
[----:B------:R-:W-:Y:S05]  /*11f0*/  BSYNC.RECONVERGENT B2 ;  /* 0x0000000000027941 */ /* 0x000fea0003800200 */
.L_x_23:
[----:B------:R-:W0:Y:S01]  /*1200*/  LDCU UR5, c[0x0][0x390] ;  /* 0x00007200ff0577ac */ /* 0x000e220008000800 */
[----:B------:R-:W-:Y:S01]  /*1210*/  IADD3 R0, PT, PT, R2, 0x2, RZ ;  /* 0x0000000202007810 */ /* 0x000fe20007ffe0ff */
[----:B------:R-:W2:Y:S03]  /*1220*/  LDG.E R15, desc[UR8][R10.64+0x8] ;  /* 0x000008080a0f7981 */ /* 0x000ea6000c1e1900 */
[C---:B0-----:R-:W-:Y:S01]  /*1230*/  ISETP.GE.OR P3, PT, R0.reuse, UR5, P3 ;  /* 0x0000000500007c0c */ /* 0x041fe20009f66670 */
[----:B------:R-:W-:Y:S01]  /*1240*/  HFMA2 R8, -RZ, RZ, 1.666015625, -0.052093505859375 ;  /* 0x3eaaaaabff087431 */ /* 0x000fe200000001ff */
[----:B------:R-:W0:Y:S02]  /*1250*/  LDCU UR5, c[0x0][0x394] ;  /* 0x00007280ff0577ac */ /* 0x000e240008000800 */
[----:B------:R-:W-:Y:S01]  /*1260*/  ISETP.LT.OR P3, PT, R0, RZ, P3 ;  /* 0x000000ff0000720c */ /* 0x000fe20001f61670 */
[----:B------:R-:W-:-:S12]  /*1270*/  IMAD.MOV.U32 R0, RZ, RZ, RZ ;  /* 0x000000ffff007224 */ /* 0x000fd800078e00ff */
[----:B------:R-:W2:Y:S01]  /*1280*/  @!P3 LDG.E R0, desc[UR8][R12.64+0x8] ;  /* 0x000008080c00b981 */ /* 0x000ea2000c1e1900 */
[----:B------:R-:W-:Y:S01]  /*1290*/  FFMA R17, R8, -R5, 1 ;  /* 0x3f80000008117423 */ /* 0x000fe20000000805 */
[----:B------:R-:W-:Y:S01]  /*12a0*/  BSSY.RECONVERGENT B2, `(.L_x_25) ;  /* 0x000000e000027945 */ /* 0x000fe20003800200 */
[----:B0-----:R-:W-:Y:S01]  /*12b0*/  ISETP.GE.AND P3, PT, R9, UR5, PT ;  /* 0x0000000509007c0c */ /* 0x001fe2000bf66270 */
        /* <DEDUP_REMOVED lines=12> */
.L_x_26:
[----:B------:R-:W-:Y:S05]  /*1380*/  BSYNC.RECONVERGENT B2 ;  /* 0x0000000000027941 */ /* 0x000fea0003800200 */
.L_x_25:
[----:B------:R-:W0:Y:S01]  /*1390*/  LDCU UR5, c[0x0][0x390] ;  /* 0x00007200ff0577ac */ /* 0x000e220008000800 */
[----:B------:R-:W-:Y:S01]  /*13a0*/  IADD3 R2, PT, PT, R2, 0x3, RZ ;  /* 0x0000000302027810 */ /* 0x000fe20007ffe0ff */
[----:B------:R-:W2:Y:S01]  /*13b0*/  LDG.E R11, desc[UR8][R10.64+0xc] ;  /* 0x00000c080a0b7981 */ /* 0x000ea2000c1e1900 */
[----:B------:R-:W-:Y:S02]  /*13c0*/  MOV R0, RZ ;  /* 0x000000ff00007202 */ /* 0x000fe40000000f00 */
[----:B0-----:R-:W-:-:S04]  /*13d0*/  ISETP.GE.OR P3, PT, R2, UR5, P3 ;  /* 0x0000000502007c0c */ /* 0x001fc80009f66670 */
[----:B------:R-:W-:-:S13]  /*13e0*/  ISETP.LT.OR P3, PT, R2, RZ, P3 ;  /* 0x000000ff0200720c */ /* 0x000fda0001f61670 */
[----:B------:R-:W2:Y:S01]  /*13f0*/  @!P3 LDG.E R0, desc[UR8][R12.64+0xc] ;  /* 0x00000c080c00b981 */ /* 0x000ea2000c1e1900 */
[----:B------:R-:W-:-:S04]  /*1400*/  IMAD.MOV.U32 R2, RZ, RZ, 0x3eaaaaab ;  /* 0x3eaaaaabff027424 */ /* 0x000fc800078e00ff */
        /* <DEDUP_REMOVED lines=13> */
.L_x_28:
[----:B------:R-:W-:Y:S05]  /*14e0*/  BSYNC.RECONVERGENT B2 ;  /* 0x0000000000027941 */ /* 0x000fea0003800200 */
.L_x_27:
[----:B------:R-:W-:Y:S01]  /*14f0*/  FADD R27, R3, R0 ;  /* 0x00000000031b7221 */ /* 0x000fe20000000000 */
[----:B------:R-:W-:-:S07]  /*1500*/  IADD3 R7, PT, PT, R7, 0x4, RZ ;  /* 0x0000000407077810 */ /* 0x000fce0007ffe0ff */
.L_x_20:
[----:B------:R-:W-:-:S09]  /*1510*/  UISETP.NE.AND UP0, UPT, UR4, URZ, UPT ;  /* 0x000000ff0400728c */ /* 0x000fd2000bf05270 */
[----:B------:R-:W-:Y:S05]  /*1520*/  BRA.U !UP0, `(.L_x_1) ;  /* 0x0000000508587547 */ /* 0x000fea000b800000 */
[----:B------:R-:W-:-:S09]  /*1530*/  UISETP.NE.AND UP0, UPT, UR4, 0x1, UPT ;  /* 0x000000010400788c */ /* 0x000fd2000bf05270 */
[----:B------:R-:W-:Y:S05]  /*1540*/  BRA.U !UP0, `(.L_x_29) ;  /* 0x0000000108d07547 */ /* 0x000fea000b800000 */
[----:B------:R-:W0:Y:S01]  /*1550*/  LDCU.64 UR10, c[0x0][0x390] ;  /* 0x00007200ff0a77ac */ /* 0x000e220008000a00 */
[----:B------:R-:W1:Y:S01]  /*1560*/  LDC.64 R10, c[0x0][0x398] ;  /* 0x0000e600ff0a7b82 */ /* 0x000e620000000a00 */
[----:B------:R-:W-:Y:S02]  /*1570*/  IMAD.IADD R2, R4, 0x1, R7 ;  /* 0x0000000104027824 */ /* 0x000fe400078e0207 */
[----:B------:R-:W-:-:S05]  /*1580*/  HFMA2 R0, -RZ, RZ, 0, 0 ;  /* 0x00000000ff007431 */ /* 0x000fca00000001ff */
        /* <DEDUP_REMOVED lines=9> */
[----:B------:R-:W-:Y:S01]  /*1620*/  MOV R8, 0x3eaaaaab ;  /* 0x3eaaaaab00087802 */ /* 0x000fe20000000f00 */
[----:B------:R-:W-:Y:S04]  /*1630*/  BSSY.RECONVERGENT B2, `(.L_x_30) ;  /* 0x000000d000027945 */ /* 0x000fe80003800200 */
        /* <DEDUP_REMOVED lines=12> */
.L_x_31:
[----:B------:R-:W-:Y:S05]  /*1700*/  BSYNC.RECONVERGENT B2 ;  /* 0x0000000000027941 */ /* 0x000fea0003800200 */
.L_x_30:
[----:B------:R-:W0:Y:S01]  /*1710*/  LDCU UR5, c[0x0][0x390] ;  /* 0x00007200ff0577ac */ /* 0x000e220008000800 */
[----:B------:R-:W-:Y:S01]  /*1720*/  IADD3 R2, PT, PT, R2, 0x1, RZ ;  /* 0x0000000102027810 */ /* 0x000fe20007ffe0ff */
[----:B------:R-:W-:Y:S01]  /*1730*/  IMAD.MOV.U32 R0, RZ, RZ, RZ ;  /* 0x000000ffff007224 */ /* 0x000fe200078e00ff */
[----:B------:R-:W2:Y:S02]  /*1740*/  LDG.E R11, desc[UR8][R10.64+0x4] ;  /* 0x000004080a0b7981 */ /* 0x000ea4000c1e1900 */
[----:B0-----:R-:W-:-:S04]  /*1750*/  ISETP.GE.OR P3, PT, R2, UR5, P3 ;  /* 0x0000000502007c0c */ /* 0x001fc80009f66670 */
        /* <DEDUP_REMOVED lines=16> */
.L_x_33:
[----:B------:R-:W-:Y:S05]  /*1860*/  BSYNC.RECONVERGENT B2 ;  /* 0x0000000000027941 */ /* 0x000fea0003800200 */
.L_x_32:
[----:B------:R-:W-:Y:S01]  /*1870*/  FADD R27, R27, R0 ;  /* 0x000000001b1b7221 */ /* 0x000fe20000000000 */
[----:B------:R-:W-:-:S07]  /*1880*/  VIADD R7, R7, 0x2 ;  /* 0x0000000207077836 */ /* 0x000fce0000000000 */
.L_x_29:
[----:B------:R-:W0:Y:S02]  /*1890*/  LDCU UR5, c[0x0][0x3a0] ;  /* 0x00007400ff0577ac */ /* 0x000e240008000800 */
[----:B0-----:R-:W-:-:S04]  /*18a0*/  ULOP3.LUT UR5, UR5, 0x1, URZ, 0xc0, !UPT ;  /* 0x0000000105057892 */ /* 0x001fc8000f8ec0ff */
[----:B------:R-:W-:-:S09]  /*18b0*/  UISETP.NE.U32.AND UP0, UPT, UR5, 0x1, UPT ;  /* 0x000000010500788c */ /* 0x000fd2000bf05070 */
[----:B------:R-:W-:Y:S05]  /*18c0*/  BRA.U UP0, `(.L_x_1) ;  /* 0x0000000100707547 */ /* 0x000fea000b800000 */
[----:B------:R-:W0:Y:S01]  /*18d0*/  LDCU.64 UR10, c[0x0][0x390] ;  /* 0x00007200ff0a77ac */ /* 0x000e220008000a00 */
[----:B------:R-:W-:Y:S01]  /*18e0*/  IADD3 R4, PT, PT, R4, R7, RZ ;  /* 0x0000000704047210 */ /* 0x000fe20007ffe0ff */
[----:B------:R-:W1:Y:S01]  /*18f0*/  LDC.64 R10, c[0x0][0x398] ;  /* 0x0000e600ff0a7b82 */ /* 0x000e620000000a00 */
[----:B------:R-:W-:Y:S02]  /*1900*/  MOV R0, RZ ;  /* 0x000000ff00007202 */ /* 0x000fe40000000f00 */
[----:B0-----:R-:W-:-:S04]  /*1910*/  ISETP.GE.AND P0, PT, R9, UR11, PT ;  /* 0x0000000b09007c0c */ /* 0x001fc8000bf06270 */
[----:B------:R-:W-:-:S04]  /*1920*/  ISETP.GE.OR P0, PT, R4, UR10, P0 ;  /* 0x0000000a04007c0c */ /* 0x000fc80008706670 */
[----:B------:R-:W-:-:S13]  /*1930*/  ISETP.LT.OR P0, PT, R4, RZ, P0 ;  /* 0x000000ff0400720c */ /* 0x000fda0000701670 */
[----:B------:R-:W0:Y:S01]  /*1940*/  @!P0 LDC.64 R2, c[0x0][0x380] ;  /* 0x0000e000ff028b82 */ /* 0x000e220000000a00 */
[----:B------:R-:W-:Y:S02]  /*1950*/  @!P0 IMAD R13, R9, UR10, R4 ;  /* 0x0000000a090d8c24 */ /* 0x000fe4000f8e0204 */
[----:B-1----:R-:W-:-:S06]  /*1960*/  IMAD.WIDE.U32 R8, R7, 0x4, R10 ;  /* 0x0000000407087825 */ /* 0x002fcc00078e000a */
[----:B------:R-:W2:Y:S01]  /*1970*/  LDG.E R9, desc[UR8][R8.64] ;  /* 0x0000000808097981 */ /* 0x000ea2000c1e1900 */
[----:B0-----:R-:W-:-:S05]  /*1980*/  @!P0 IMAD.WIDE R2, R13, 0x4, R2 ;  /* 0x000000040d028825 */ /* 0x001fca00078e0202 */
[----:B------:R-:W2:Y:S01]  /*1990*/  @!P0 LDG.E R0, desc[UR8][R2.64] ;  /* 0x0000000802008981 */ /* 0x000ea2000c1e1900 */
[----:B------:R-:W-:-:S04]  /*19a0*/  IMAD.MOV.U32 R4, RZ, RZ, 0x3eaaaaab ;  /* 0x3eaaaaabff047424 */ /* 0x000fc800078e00ff */
[----:B------:R-:W-:Y:S01]  /*19b0*/  FFMA R7, R4, -R5, 1 ;  /* 0x3f80000004077423 */ /* 0x000fe20000000805 */
[----:B------:R-:W-:Y:S01]  /*19c0*/  BSSY.RECONVERGENT B2, `(.L_x_34) ;  /* 0x000000b000027945 */ /* 0x000fe20003800200 */
        /* <DEDUP_REMOVED lines=10> */
.L_x_35:
[----:B------:R-:W-:Y:S05]  /*1a70*/  BSYNC.RECONVERGENT B2 ;  /* 0x0000000000027941 */ /* 0x000fea0003800200 */
.L_x_34:
[----:B------:R-:W-:-:S07]  /*1a80*/  FADD R27, R27, R0 ;  /* 0x000000001b1b7221 */ /* 0x000fce0000000000 */
.L_x_1:
[----:B------:R-:W0:Y:S02]  /*1a90*/  LDCU.64 UR10, c[0x0][0x388] ;  /* 0x00007100ff0a77ac */ /* 0x000e240008000a00 */
[----:B0-----:R-:W-:-:S04]  /*1aa0*/  LEA R2, P0, R18, UR10, 0x2 ;  /* 0x0000000a12027c11 */ /* 0x001fc8000f8010ff */
[----:B------:R-:W-:-:S05]  /*1ab0*/  LEA.HI.X R3, R18, UR11, R6, 0x2, P0 ;  /* 0x0000000b12037c11 */ /* 0x000fca00080f1406 */
[----:B------:R-:W-:Y:S01]  /*1ac0*/  STG.E desc[UR8][R2.64], R27 ;  /* 0x0000001b02007986 */ /* 0x000fe2000c101908 */
[----:B------:R-:W-:Y:S05]  /*1ad0*/  EXIT ;  /* 0x000000000000794d */ /* 0x000fea0003800000 */
        .weak           $__internal_0_$__cuda_sm3x_div_rn_noftz_f32_slowpath
        .type           $__internal_0_$__cuda_sm3x_div_rn_noftz_f32_slowpath,@function
        .size           $__internal_0_$__cuda_sm3x_div_rn_noftz_f32_slowpath,(.L_x_95 - $__internal_0_$__cuda_sm3x_div_rn_noftz_f32_slowpath)
$__internal_0_$__cuda_sm3x_div_rn_noftz_f32_slowpath:
[----:B------:R-:W-:Y:S01]  /*1ae0*/  SHF.R.U32.HI R23, RZ, 0x17, R5 ;  /* 0x00000017ff177819 */ /* 0x000fe20000011605 */
[----:B------:R-:W-:Y:S01]  /*1af0*/  BSSY.RECONVERGENT B0, `(.L_x_36) ;  /* 0x0000066000007945 */ /* 0x000fe20003800200 */
[----:B------:R-:W-:Y:S01]  /*1b00*/  SHF.R.U32.HI R25, RZ, 0x17, R0 ;  /* 0x00000017ff197819 */ /* 0x000fe20000011600 */
[----:B------:R-:W-:Y:S01]  /*1b10*/  HFMA2 R21, -RZ, RZ, 2.125, 0 ;  /* 0x40400000ff157431 */ /* 0x000fe200000001ff */
[----:B------:R-:W-:Y:S02]  /*1b20*/  LOP3.LUT R23, R23, 0xff, RZ, 0xc0, !PT ;  /* 0x000000ff17177812 */ /* 0x000fe400078ec0ff */
[----:B------:R-:W-:Y:S02]  /*1b30*/  LOP3.LUT R25, R25, 0xff, RZ, 0xc0, !PT ;  /* 0x000000ff19197812 */ /* 0x000fe400078ec0ff */
[----:B------:R-:W-:-:S03]  /*1b40*/  IADD3 R23, PT, PT, R23, -0x1, RZ ;  /* 0xffffffff17177810 */ /* 0x000fc60007ffe0ff */
[----:B------:R-:W-:Y:S01]  /*1b50*/  VIADD R22, R25, 0xffffffff ;  /* 0xffffffff19167836 */ /* 0x000fe20000000000 */
[----:B------:R-:W-:-:S04]  /*1b60*/  ISETP.GT.U32.AND P0, PT, R23, 0xfd, PT ;  /* 0x000000fd1700780c */ /* 0x000fc80003f04070 */
[----:B------:R-:W-:-:S13]  /*1b70*/  ISETP.GT.U32.OR P0, PT, R22, 0xfd, P0 ;  /* 0x000000fd1600780c */ /* 0x000fda0000704470 */
[----:B------:R-:W-:Y:S01]  /*1b80*/  @!P0 MOV R20, RZ ;  /* 0x000000ff00148202 */ /* 0x000fe20000000f00 */
[----:B------:R-:W-:Y:S06]  /*1b90*/  @!P0 BRA `(.L_x_37) ;  /* 0x0000000000608947 */ /* 0x000fec0003800000 */
[----:B------:R-:W-:Y:S01]  /*1ba0*/  IMAD.MOV.U32 R24, RZ, RZ, 0x40400000 ;  /* 0x40400000ff187424 */ /* 0x000fe200078e00ff */
[----:B------:R-:W-:-:S04]  /*1bb0*/  FSETP.GTU.FTZ.AND P0, PT, |R0|, +INF , PT ;  /* 0x7f8000000000780b */ /* 0x000fc80003f1c200 */
[----:B------:R-:W-:-:S04]  /*1bc0*/  FSETP.GTU.FTZ.AND P1, PT, |R24|, +INF , PT ;  /* 0x7f8000001800780b */ /* 0x000fc80003f3c200 */
[----:B------:R-:W-:-:S13]  /*1bd0*/  PLOP3.LUT P0, PT, P0, P1, PT, 0xf8, 0x8f ;  /* 0x00000000008f781c */ /* 0x000fda0000703f70 */
[----:B------:R-:W-:Y:S05]  /*1be0*/  @P0 BRA `(.L_x_38) ;  /* 0x0000000400540947 */ /* 0x000fea0003800000 */
[----:B------:R-:W-:-:S13]  /*1bf0*/  LOP3.LUT P0, RZ, R21, 0x7fffffff, R0, 0xc8, !PT ;  /* 0x7fffffff15ff7812 */ /* 0x000fda000780c800 */
[----:B------:R-:W-:Y:S05]  /*1c00*/  @!P0 BRA `(.L_x_39) ;  /* 0x0000000400448947 */ /* 0x000fea0003800000 */
[----:B------:R-:W-:Y:S02]  /*1c10*/  FSETP.NEU.FTZ.AND P1, PT, |R0|, +INF , PT ;  /* 0x7f8000000000780b */ /* 0x000fe40003f3d200 */
[----:B------:R-:W-:Y:S02]  /*1c20*/  FSETP.NEU.FTZ.AND P4, PT, |R24|, +INF , PT ;  /* 0x7f8000001800780b */ /* 0x000fe40003f9d200 */
[----:B------:R-:W-:-:S11]  /*1c30*/  FSETP.NEU.FTZ.AND P0, PT, |R0|, +INF , PT ;  /* 0x7f8000000000780b */ /* 0x000fd60003f1d200 */
[----:B------:R-:W-:Y:S05]  /*1c40*/  @!P4 BRA !P1, `(.L_x_39) ;  /* 0x000000040034c947 */ /* 0x000fea0004800000 */
[----:B------:R-:W-:-:S04]  /*1c50*/  LOP3.LUT P1, RZ, R0, 0x7fffffff, RZ, 0xc0, !PT ;  /* 0x7fffffff00ff7812 */ /* 0x000fc8000782c0ff */
[----:B------:R-:W-:-:S13]  /*1c60*/  PLOP3.LUT P1, PT, P4, P1, PT, 0x2f, 0xf2 ;  /* 0x0000000000f2781c */ /* 0x000fda0002722577 */
[----:B------:R-:W-:Y:S05]  /*1c70*/  @P1 BRA `(.L_x_40) ;  /* 0x0000000400201947 */ /* 0x000fea0003800000 */
[----:B------:R-:W-:-:S04]  /*1c80*/  LOP3.LUT P1, RZ, R21, 0x7fffffff, RZ, 0xc0, !PT ;  /* 0x7fffffff15ff7812 */ /* 0x000fc8000782c0ff */
[----:B------:R-:W-:-:S13]  /*1c90*/  PLOP3.LUT P0, PT, P0, P1, PT, 0x2f, 0xf2 ;  /* 0x0000000000f2781c */ /* 0x000fda0000702577 */
[----:B------:R-:W-:Y:S05]  /*1ca0*/  @P0 BRA `(.L_x_41) ;  /* 0x0000000400080947 */ /* 0x000fea0003800000 */
[----:B------:R-:W-:Y:S02]  /*1cb0*/  ISETP.GE.AND P0, PT, R22, RZ, PT ;  /* 0x000000ff1600720c */ /* 0x000fe40003f06270 */
[----:B------:R-:W-:-:S11]  /*1cc0*/  ISETP.GE.AND P1, PT, R23, RZ, PT ;  /* 0x000000ff1700720c */ /* 0x000fd60003f26270 */
[----:B------:R-:W-:Y:S01]  /*1cd0*/  @P0 MOV R20, RZ ;  /* 0x000000ff00140202 */ /* 0x000fe20000000f00 */
[----:B------:R-:W-:Y:S01]  /*1ce0*/  @!P0 FFMA R0, R0, 1.84467440737095516160e+19, RZ ;  /* 0x5f80000000008823 */ /* 0x000fe200000000ff */
[----:B------:R-:W-:Y:S01]  /*1cf0*/  @!P0 MOV R20, 0xffffffc0 ;  /* 0xffffffc000148802 */ /* 0x000fe20000000f00 */
[----:B------:R-:W-:-:S04]  /*1d00*/  @!P1 FFMA R21, R24, 1.84467440737095516160e+19, RZ ;  /* 0x5f80000018159823 */ /* 0x000fc800000000ff */
[----:B------:R-:W-:-:S07]  /*1d10*/  @!P1 VIADD R20, R20, 0x40 ;  /* 0x0000004014149836 */ /* 0x000fce0000000000 */
.L_x_37:
[----:B------:R-:W-:Y:S01]  /*1d20*/  SHF.R.U32.HI R22, RZ, 0x17, R5 ;  /* 0x00000017ff167819 */ /* 0x000fe20000011605 */
[----:B------:R-:W-:Y:S01]  /*1d30*/  BSSY.RECONVERGENT B1, `(.L_x_42) ;  /* 0x0000038000017945 */ /* 0x000fe20003800200 */
[----:B------:R-:W-:Y:S02]  /*1d40*/  IADD3 R25, PT, PT, R25, -0x7f, RZ ;  /* 0xffffff8119197810 */ /* 0x000fe40007ffe0ff */
[----:B------:R-:W-:-:S03]  /*1d50*/  LOP3.LUT R22, R22, 0xff, RZ, 0xc0, !PT ;  /* 0x000000ff16167812 */ /* 0x000fc600078ec0ff */
[C---:B------:R-:W-:Y:S01]  /*1d60*/  IMAD R0, R25.reuse, -0x800000, R0 ;  /* 0xff80000019007824 */ /* 0x040fe200078e0200 */
[----:B------:R-:W-:Y:S02]  /*1d70*/  LEA R28, R22, 0xc0800000, 0x17 ;  /* 0xc0800000161c7811 */ /* 0x000fe400078eb8ff */
[----:B------:R-:W-:Y:S02]  /*1d80*/  IADD3 R25, PT, PT, R25, 0x7f, -R22 ;  /* 0x0000007f19197810 */ /* 0x000fe40007ffe816 */
[----:B------:R-:W-:-:S03]  /*1d90*/  IADD3 R28, PT, PT, -R28, R21, RZ ;  /* 0x000000151c1c7210 */ /* 0x000fc60007ffe1ff */
[----:B------:R-:W-:Y:S01]  /*1da0*/  IMAD.IADD R25, R25, 0x1, R20 ;  /* 0x0000000119197824 */ /* 0x000fe200078e0214 */
[----:B------:R-:W0:Y:S01]  /*1db0*/  MUFU.RCP R24, R28 ;  /* 0x0000001c00187308 */ /* 0x000e220000001000 */
[----:B------:R-:W-:-:S04]  /*1dc0*/  FADD.FTZ R23, -R28, -RZ ;  /* 0x800000ff1c177221 */ /* 0x000fc80000010100 */
[----:B0-----:R-:W-:-:S04]  /*1dd0*/  FFMA R21, R24, R23, 1 ;  /* 0x3f80000018157423 */ /* 0x001fc80000000017 */
[----:B------:R-:W-:-:S04]  /*1de0*/  FFMA R21, R24, R21, R24 ;  /* 0x0000001518157223 */ /* 0x000fc80000000018 */
[----:B------:R-:W-:-:S04]  /*1df0*/  FFMA R24, R0, R21, RZ ;  /* 0x0000001500187223 */ /* 0x000fc800000000ff */
[----:B------:R-:W-:-:S04]  /*1e00*/  FFMA R26, R23, R24, R0 ;  /* 0x00000018171a7223 */ /* 0x000fc80000000000 */
[----:B------:R-:W-:-:S04]  /*1e10*/  FFMA R26, R21, R26, R24 ;  /* 0x0000001a151a7223 */ /* 0x000fc80000000018 */
[----:B------:R-:W-:-:S04]  /*1e20*/  FFMA R23, R23, R26, R0 ;  /* 0x0000001a17177223 */ /* 0x000fc80000000000 */
[----:B------:R-:W-:-:S05]  /*1e30*/  FFMA R0, R21, R23, R26 ;  /* 0x0000001715007223 */ /* 0x000fca000000001a */
[----:B------:R-:W-:-:S04]  /*1e40*/  SHF.R.U32.HI R22, RZ, 0x17, R0 ;  /* 0x00000017ff167819 */ /* 0x000fc80000011600 */
[----:B------:R-:W-:-:S04]  /*1e50*/  LOP3.LUT R20, R22, 0xff, RZ, 0xc0, !PT ;  /* 0x000000ff16147812 */ /* 0x000fc800078ec0ff */
[----:B------:R-:W-:-:S04]  /*1e60*/  IADD3 R20, PT, PT, R20, R25, RZ ;  /* 0x0000001914147210 */ /* 0x000fc80007ffe0ff */
[----:B------:R-:W-:-:S04]  /*1e70*/  IADD3 R22, PT, PT, R20, -0x1, RZ ;  /* 0xffffffff14167810 */ /* 0x000fc80007ffe0ff */
[----:B------:R-:W-:-:S13]  /*1e80*/  ISETP.GE.U32.AND P0, PT, R22, 0xfe, PT ;  /* 0x000000fe1600780c */ /* 0x000fda0003f06070 */
[----:B------:R-:W-:Y:S05]  /*1e90*/  @!P0 BRA `(.L_x_43) ;  /* 0x0000000000808947 */ /* 0x000fea0003800000 */
[----:B------:R-:W-:-:S13]  /*1ea0*/  ISETP.GT.AND P0, PT, R20, 0xfe, PT ;  /* 0x000000fe1400780c */ /* 0x000fda0003f04270 */
[----:B------:R-:W-:Y:S05]  /*1eb0*/  @P0 BRA `(.L_x_44) ;  /* 0x00000000006c0947 */ /* 0x000fea0003800000 */
[----:B------:R-:W-:-:S13]  /*1ec0*/  ISETP.GE.AND P0, PT, R20, 0x1, PT ;  /* 0x000000011400780c */ /* 0x000fda0003f06270 */
[----:B------:R-:W-:Y:S05]  /*1ed0*/  @P0 BRA `(.L_x_45) ;  /* 0x0000000000740947 */ /* 0x000fea0003800000 */
[----:B------:R-:W-:Y:S02]  /*1ee0*/  ISETP.GE.AND P0, PT, R20, -0x18, PT ;  /* 0xffffffe81400780c */ /* 0x000fe40003f06270 */
[----:B------:R-:W-:-:S11]  /*1ef0*/  LOP3.LUT R0, R0, 0x80000000, RZ, 0xc0, !PT ;  /* 0x8000000000007812 */ /* 0x000fd600078ec0ff */
[----:B------:R-:W-:Y:S05]  /*1f00*/  @!P0 BRA `(.L_x_45) ;  /* 0x0000000000688947 */ /* 0x000fea0003800000 */
[CCC-:B------:R-:W-:Y:S01]  /*1f10*/  FFMA.RZ R22, R21.reuse, R23.reuse, R26.reuse ;  /* 0x0000001715167223 */ /* 0x1c0fe2000000c01a */
[CCC-:B------:R-:W-:Y:S01]  /*1f20*/  FFMA.RP R24, R21.reuse, R23.reuse, R26.reuse ;  /* 0x0000001715187223 */ /* 0x1c0fe2000000801a */
[----:B------:R-:W-:Y:S01]  /*1f30*/  FFMA.RM R23, R21, R23, R26 ;  /* 0x0000001715177223 */ /* 0x000fe2000000401a */
[C---:B------:R-:W-:Y:S01]  /*1f40*/  VIADD R21, R20.reuse, 0x20 ;  /* 0x0000002014157836 */ /* 0x040fe20000000000 */
[----:B------:R-:W-:Y:S02]  /*1f50*/  ISETP.NE.AND P0, PT, R20, RZ, PT ;  /* 0x000000ff1400720c */ /* 0x000fe40003f05270 */
[----:B------:R-:W-:Y:S02]  /*1f60*/  LOP3.LUT R22, R22, 0x7fffff, RZ, 0xc0, !PT ;  /* 0x007fffff16167812 */ /* 0x000fe400078ec0ff */
[----:B------:R-:W-:Y:S02]  /*1f70*/  ISETP.NE.AND P1, PT, R20, RZ, PT ;  /* 0x000000ff1400720c */ /* 0x000fe40003f25270 */
[----:B------:R-:W-:-:S02]  /*1f80*/  LOP3.LUT R22, R22, 0x800000, RZ, 0xfc, !PT ;  /* 0x0080000016167812 */ /* 0x000fc400078efcff */
[----:B------:R-:W-:Y:S02]  /*1f90*/  IADD3 R20, PT, PT, -R20, RZ, RZ ;  /* 0x000000ff14147210 */ /* 0x000fe40007ffe1ff */
[----:B------:R-:W-:Y:S02]  /*1fa0*/  SHF.L.U32 R21, R22, R21, RZ ;  /* 0x0000001516157219 */ /* 0x000fe400000006ff */
[----:B------:R-:W-:Y:S02]  /*1fb0*/  FSETP.NEU.FTZ.AND P2, PT, R24, R23, PT ;  /* 0x000000171800720b */ /* 0x000fe40003f5d000 */
[----:B------:R-:W-:Y:S02]  /*1fc0*/  SEL R23, R20, RZ, P0 ;  /* 0x000000ff14177207 */ /* 0x000fe40000000000 */
[----:B------:R-:W-:Y:S02]  /*1fd0*/  ISETP.NE.AND P1, PT, R21, RZ, P1 ;  /* 0x000000ff1500720c */ /* 0x000fe40000f25270 */
[----:B------:R-:W-:-:S02]  /*1fe0*/  SHF.R.U32.HI R23, RZ, R23, R22 ;  /* 0x00000017ff177219 */ /* 0x000fc40000011616 */
[----:B------:R-:W-:Y:S02]  /*1ff0*/  PLOP3.LUT P1, PT, P2, P1, PT, 0xf8, 0x8f ;  /* 0x00000000008f781c */ /* 0x000fe40001723f70 */
[----:B------:R-:W-:Y:S02]  /*2000*/  SHF.R.U32.HI R21, RZ, 0x1, R23 ;  /* 0x00000001ff157819 */ /* 0x000fe40000011617 */
[----:B------:R-:W-:-:S04]  /*2010*/  SEL R20, RZ, 0x1, !P1 ;  /* 0x00000001ff147807 */ /* 0x000fc80004800000 */
[----:B------:R-:W-:-:S04]  /*2020*/  LOP3.LUT R20, R20, 0x1, R21, 0xf8, !PT ;  /* 0x0000000114147812 */ /* 0x000fc800078ef815 */
[----:B------:R-:W-:-:S04]  /*2030*/  LOP3.LUT R20, R20, R23, RZ, 0xc0, !PT ;  /* 0x0000001714147212 */ /* 0x000fc800078ec0ff */
[----:B------:R-:W-:-:S04]  /*2040*/  IADD3 R21, PT, PT, R21, R20, RZ ;  /* 0x0000001415157210 */ /* 0x000fc80007ffe0ff */
[----:B------:R-:W-:Y:S01]  /*2050*/  LOP3.LUT R0, R21, R0, RZ, 0xfc, !PT ;  /* 0x0000000015007212 */ /* 0x000fe200078efcff */
[----:B------:R-:W-:Y:S06]  /*2060*/  BRA `(.L_x_45) ;  /* 0x0000000000107947 */ /* 0x000fec0003800000 */
.L_x_44:
[----:B------:R-:W-:-:S04]  /*2070*/  LOP3.LUT R0, R0, 0x80000000, RZ, 0xc0, !PT ;  /* 0x8000000000007812 */ /* 0x000fc800078ec0ff */
[----:B------:R-:W-:Y:S01]  /*2080*/  LOP3.LUT R0, R0, 0x7f800000, RZ, 0xfc, !PT ;  /* 0x7f80000000007812 */ /* 0x000fe200078efcff */
[----:B------:R-:W-:Y:S06]  /*2090*/  BRA `(.L_x_45) ;  /* 0x0000000000047947 */ /* 0x000fec0003800000 */
.L_x_43:
[----:B------:R-:W-:-:S07]  /*20a0*/  IMAD R0, R25, 0x800000, R0 ;  /* 0x0080000019007824 */ /* 0x000fce00078e0200 */
.L_x_45:
[----:B------:R-:W-:Y:S05]  /*20b0*/  BSYNC.RECONVERGENT B1 ;  /* 0x0000000000017941 */ /* 0x000fea0003800200 */
.L_x_42:
[----:B------:R-:W-:Y:S05]  /*20c0*/  BRA `(.L_x_46) ;  /* 0x0000000000207947 */ /* 0x000fea0003800000 */
.L_x_41:
[----:B------:R-:W-:-:S04]  /*20d0*/  LOP3.LUT R0, R21, 0x80000000, R0, 0x48, !PT ;  /* 0x8000000015007812 */ /* 0x000fc800078e4800 */
[----:B------:R-:W-:Y:S01]  /*20e0*/  LOP3.LUT R0, R0, 0x7f800000, RZ, 0xfc, !PT ;  /* 0x7f80000000007812 */ /* 0x000fe200078efcff */
[----:B------:R-:W-:Y:S06]  /*20f0*/  BRA `(.L_x_46) ;  /* 0x0000000000147947 */ /* 0x000fec0003800000 */
.L_x_40:
[----:B------:R-:W-:Y:S01]  /*2100*/  LOP3.LUT R0, R21, 0x80000000, R0, 0x48, !PT ;  /* 0x8000000015007812 */ /* 0x000fe200078e4800 */
[----:B------:R-:W-:Y:S06]  /*2110*/  BRA `(.L_x_46) ;  /* 0x00000000000c7947 */ /* 0x000fec0003800000 */
.L_x_39:
[----:B------:R-:W0:Y:S01]  /*2120*/  MUFU.RSQ R0, -QNAN ;  /* 0xffc0000000007908 */ /* 0x000e220000001400 */
[----:B------:R-:W-:Y:S05]  /*2130*/  BRA `(.L_x_46) ;  /* 0x0000000000047947 */ /* 0x000fea0003800000 */
.L_x_38:
[----:B------:R-:W-:-:S07]  /*2140*/  FADD.FTZ R0, R0, R24 ;  /* 0x0000001800007221 */ /* 0x000fce0000010000 */
.L_x_46:
[----:B------:R-:W-:Y:S05]  /*2150*/  BSYNC.RECONVERGENT B0 ;  /* 0x0000000000007941 */ /* 0x000fea0003800200 */
.L_x_36:
[----:B------:R-:W-:Y:S01]  /*2160*/  HFMA2 R21, -RZ, RZ, 0, 0 ;  /* 0x00000000ff157431 */ /* 0x000fe200000001ff */
[----:B------:R-:W-:-:S04]  /*2170*/  MOV R20, R8 ;  /* 0x0000000800147202 */ /* 0x000fc80000000f00 */
[----:B0-----:R-:W-:Y:S05]  /*2180*/  RET.REL.NODEC R20 `(_Z15horizontal_convPfS_iiS_i) ;  /* 0xffffffdc149c7950 */ /* 0x001fea0003c3ffff */
.L_x_47:
        /* <DEDUP_REMOVED lines=15> */
.L_x_95:


//--------------------- .text._Z13vertical_convPfS_iiS_i --------------------------
	.section	.text._Z13vertical_convPfS_iiS_i,"ax",@progbits
	.align	128
        .global         _Z13vertical_convPfS_iiS_i
        .type           _Z13vertical_convPfS_iiS_i,@function
        .size           _Z13vertical_convPfS_iiS_i,(.L_x_96 - _Z13vertical_convPfS_iiS_i)
        .other          _Z13vertical_convPfS_iiS_i,@"STO_CUDA_ENTRY STV_DEFAULT"
_Z13vertical_convPfS_iiS_i:
.text._Z13vertical_convPfS_iiS_i:
        /* <DEDUP_REMOVED lines=37> */
[----:B------:R-:W1:Y:S02]  /*0250*/  LDCU.64 UR10, c[0x0][0x390] ;  /* 0x00007200ff0a77ac */ /* 0x000e640008000a00 */
[----:B------:R-:W-:-:S07]  /*0260*/  MOV R15, UR4 ;  /* 0x00000004000f7c02 */ /* 0x000fce0008000f00 */
.L_x_66:
[----:B------:R-:W-:Y:S01]  /*0270*/  IADD3 R11, PT, PT, R10, R13, RZ ;  /* 0x0000000d0a0b7210 */ /* 0x000fe20007ffe0ff */
[----:B------:R-:W-:Y:S02]  /*0280*/  IMAD.MOV.U32 R20, RZ, RZ, RZ ;  /* 0x000000ffff147224 */ /* 0x000fe400078e00ff */
[----:B0-----:R-:W-:Y:S01]  /*0290*/  IMAD.WIDE.U32 R2, R13, 0x4, R4 ;  /* 0x000000040d027825 */ /* 0x001fe200078e0004 */
[----:B-1----:R-:W-:-:S04]  /*02a0*/  ISETP.GE.AND P0, PT, R11, UR11, PT ;  /* 0x0000000b0b007c0c */ /* 0x002fc8000bf06270 */
[----:B------:R-:W-:-:S04]  /*02b0*/  ISETP.GE.OR P0, PT, R8, UR10, P0 ;  /* 0x0000000a08007c0c */ /* 0x000fc80008706670 */
[----:B------:R-:W-:-:S04]  /*02c0*/  ISETP.LT.OR P0, PT, R8, RZ, P0 ;  /* 0x000000ff0800720c */ /* 0x000fc80000701670 */
[----:B------:R-:W-:-:S13]  /*02d0*/  ISETP.LT.OR P0, PT, R11, RZ, P0 ;  /* 0x000000ff0b00720c */ /* 0x000fda0000701670 */
[----:B------:R-:W0:Y:S01]  /*02e0*/  @!P0 LDC.64 R18, c[0x0][0x380] ;  /* 0x0000e000ff128b82 */ /* 0x000e220000000a00 */
[----:B------:R-:W-:-:S04]  /*02f0*/  @!P0 IMAD R21, R11, UR10, R8 ;  /* 0x0000000a0b158c24 */ /* 0x000fc8000f8e0208 */
[----:B0-----:R-:W-:Y:S02]  /*0300*/  @!P0 IMAD.WIDE R18, R21, 0x4, R18 ;  /* 0x0000000415128825 */ /* 0x001fe400078e0212 */
[----:B------:R-:W2:Y:S04]  /*0310*/  LDG.E R21, desc[UR8][R2.64] ;  /* 0x0000000802157981 */ /* 0x000ea8000c1e1900 */
        /* <DEDUP_REMOVED lines=11> */
[----:B------:R-:W-:-:S07]  /*03d0*/  MOV R14, 0x3f0 ;  /* 0x000003f0000e7802 */ /* 0x000fce0000000f00 */
[----:B------:R-:W-:Y:S05]  /*03e0*/  CALL.REL.NOINC `($__internal_1_$__cuda_sm3x_div_rn_noftz_f32_slowpath) ;  /* 0x0000001800407944 */ /* 0x000fea0003c00000 */
[----:B------:R-:W-:-:S07]  /*03f0*/  MOV R21, R0 ;  /* 0x0000000000157202 */ /* 0x000fce0000000f00 */
.L_x_51:
[----:B------:R-:W-:Y:S05]  /*0400*/  BSYNC.RECONVERGENT B2 ;  /* 0x0000000000027941 */ /* 0x000fea0003800200 */
.L_x_50:
[----:B------:R-:W-:Y:S02]  /*0410*/  VIADD R23, R11, 0x1 ;  /* 0x000000010b177836 */ /* 0x000fe40000000000 */
[----:B------:R-:W-:-:S03]  /*0420*/  HFMA2 R0, -RZ, RZ, 0, 0 ;  /* 0x00000000ff007431 */ /* 0x000fc600000001ff */
[----:B------:R-:W-:-:S04]  /*0430*/  ISETP.GE.AND P0, PT, R23, UR11, PT ;  /* 0x0000000b17007c0c */ /* 0x000fc8000bf06270 */
        /* <DEDUP_REMOVED lines=9> */
[----:B------:R-:W-:Y:S01]  /*04d0*/  BSSY.RECONVERGENT B2, `(.L_x_52) ;  /* 0x000000d000027945 */ /* 0x000fe20003800200 */
[----:B------:R-:W-:-:S03]  /*04e0*/  FADD R24, R21, R24 ;  /* 0x0000001815187221 */ /* 0x000fc60000000000 */
        /* <DEDUP_REMOVED lines=10> */
[----:B------:R-:W-:-:S07]  /*0590*/  IMAD.MOV.U32 R21, RZ, RZ, R0 ;  /* 0x000000ffff157224 */ /* 0x000fce00078e0000 */
.L_x_53:
[----:B------:R-:W-:Y:S05]  /*05a0*/  BSYNC.RECONVERGENT B2 ;  /* 0x0000000000027941 */ /* 0x000fea0003800200 */
.L_x_52:
[----:B------:R-:W-:Y:S01]  /*05b0*/  IADD3 R23, PT, PT, R11, 0x2, RZ ;  /* 0x000000020b177810 */ /* 0x000fe20007ffe0ff */
        /* <DEDUP_REMOVED lines=10> */
[----:B------:R-:W-:Y:S01]  /*0660*/  IMAD.MOV.U32 R25, RZ, RZ, 0x3eaaaaab ;  /* 0x3eaaaaabff197424 */ /* 0x000fe200078e00ff */
[----:B------:R-:W-:Y:S01]  /*0670*/  BSSY.RECONVERGENT B2, `(.L_x_54) ;  /* 0x000000d000027945 */ /* 0x000fe20003800200 */
[----:B------:R-:W-:Y:S02]  /*0680*/  FADD R24, R24, R21 ;  /* 0x0000001518187221 */ /* 0x000fe40000000000 */
        /* <DEDUP_REMOVED lines=11> */
.L_x_55:
[----:B------:R-:W-:Y:S05]  /*0740*/  BSYNC.RECONVERGENT B2 ;  /* 0x0000000000027941 */ /* 0x000fea0003800200 */
.L_x_54:
[----:B------:R-:W-:Y:S01]  /*0750*/  IADD3 R23, PT, PT, R11, 0x3, RZ ;  /* 0x000000030b177810 */ /* 0x000fe20007ffe0ff */
[----:B------:R-:W-:-:S03]  /*0760*/  IMAD.MOV.U32 R0, RZ, RZ, RZ ;  /* 0x000000ffff007224 */ /* 0x000fc600078e00ff */
        /* <DEDUP_REMOVED lines=9> */
[----:B------:R-:W-:Y:S01]  /*0800*/  HFMA2 R25, -RZ, RZ, 1.666015625, -0.052093505859375 ;  /* 0x3eaaaaabff197431 */ /* 0x000fe200000001ff */
        /* <DEDUP_REMOVED lines=13> */
.L_x_57:
[----:B------:R-:W-:Y:S05]  /*08e0*/  BSYNC.RECONVERGENT B2 ;  /* 0x0000000000027941 */ /* 0x000fea0003800200 */
.L_x_56:
        /* <DEDUP_REMOVED lines=25> */
.L_x_59:
[----:B------:R-:W-:Y:S05]  /*0a80*/  BSYNC.RECONVERGENT B2 ;  /* 0x0000000000027941 */ /* 0x000fea0003800200 */
.L_x_58:
        /* <DEDUP_REMOVED lines=25> */
.L_x_61:
[----:B------:R-:W-:Y:S05]  /*0c20*/  BSYNC.RECONVERGENT B2 ;  /* 0x0000000000027941 */ /* 0x000fea0003800200 */
.L_x_60:
        /* <DEDUP_REMOVED lines=25> */
.L_x_63:
[----:B------:R-:W-:Y:S05]  /*0dc0*/  BSYNC.RECONVERGENT B2 ;  /* 0x0000000000027941 */ /* 0x000fea0003800200 */
.L_x_62:
[----:B------:R-:W-:Y:S02]  /*0dd0*/  VIADD R11, R11, 0x7 ;  /* 0x000000070b0b7836 */ /* 0x000fe40000000000 */
[----:B------:R-:W-:Y:S01]  /*0de0*/  HFMA2 R0, -RZ, RZ, 0, 0 ;  /* 0x00000000ff007431 */ /* 0x000fe200000001ff */
[----:B------:R-:W2:Y:S02]  /*0df0*/  LDG.E R3, desc[UR8][R2.64+0x1c] ;  /* 0x00001c0802037981 */ /* 0x000ea4000c1e1900 */
[----:B------:R-:W-:-:S04]  /*0e00*/  ISETP.GE.AND P0, PT, R11, UR11, PT ;  /* 0x0000000b0b007c0c */ /* 0x000fc8000bf06270 */
[----:B------:R-:W-:-:S04]  /*0e10*/  ISETP.GE.OR P0, PT, R8, UR10, P0 ;  /* 0x0000000a08007c0c */ /* 0x000fc80008706670 */
[----:B------:R-:W-:-:S04]  /*0e20*/  ISETP.LT.OR P0, PT, R8, RZ, P0 ;  /* 0x000000ff0800720c */ /* 0x000fc80000701670 */
[----:B------:R-:W-:-:S13]  /*0e30*/  ISETP.LT.OR P0, PT, R11, RZ, P0 ;  /* 0x000000ff0b00720c */ /* 0x000fda0000701670 */
[----:B------:R-:W0:Y:S01]  /*0e40*/  @!P0 LDC.64 R18, c[0x0][0x380] ;  /* 0x0000e000ff128b82 */ /* 0x000e220000000a00 */
[----:B------:R-:W-:-:S04]  /*0e50*/  @!P0 IMAD R11, R11, UR10, R8 ;  /* 0x0000000a0b0b8c24 */ /* 0x000fc8000f8e0208 */
[----:B0-----:R-:W-:-:S05]  /*0e60*/  @!P0 IMAD.WIDE R18, R11, 0x4, R18 ;  /* 0x000000040b128825 */ /* 0x001fca00078e0212 */
[----:B------:R-:W2:Y:S01]  /*0e70*/  @!P0 LDG.E R0, desc[UR8][R18.64] ;  /* 0x0000000812008981 */ /* 0x000ea2000c1e1900 */
[----:B------:R-:W-:-:S05]  /*0e80*/  MOV R11, 0x3eaaaaab ;  /* 0x3eaaaaab000b7802 */ /* 0x000fca0000000f00 */
        /* <DEDUP_REMOVED lines=10> */
[----:B------:R-:W-:-:S07]  /*0f30*/  MOV R14, 0xf50 ;  /* 0x00000f50000e7802 */ /* 0x000fce0000000f00 */
[----:B------:R-:W-:Y:S05]  /*0f40*/  CALL.REL.NOINC `($__internal_1_$__cuda_sm3x_div_rn_noftz_f32_slowpath) ;  /* 0x0000000c00687944 */ /* 0x000fea0003c00000 */
.L_x_65:
[----:B------:R-:W-:Y:S05]  /*0f50*/  BSYNC.RECONVERGENT B2 ;  /* 0x0000000000027941 */ /* 0x000fea0003800200 */
.L_x_64:
[----:B------:R-:W-:Y:S02]  /*0f60*/  VIADD R13, R13, 0x8 ;  /* 0x000000080d0d7836 */ /* 0x000fe40000000000 */
[----:B------:R-:W-:-:S03]  /*0f70*/  FADD R24, R24, R0 ;  /* 0x0000000018187221 */ /* 0x000fc60000000000 */
[----:B------:R-:W-:-:S13]  /*0f80*/  ISETP.NE.AND P0, PT, R13, R15, PT ;  /* 0x0000000f0d00720c */ /* 0x000fda0003f05270 */
[----:B------:R-:W-:Y:S05]  /*0f90*/  @P0 BRA `(.L_x_66) ;  /* 0xfffffff000b40947 */ /* 0x000fea000383ffff */
.L_x_49:
[----:B------:R-:W-:-:S09]  /*0fa0*/  UISETP.NE.AND UP0, UPT, UR6, URZ, UPT ;  /* 0x000000ff0600728c */ /* 0x000fd2000bf05270 */
[----:B------:R-:W-:Y:S05]  /*0fb0*/  BRA.U !UP0, `(.L_x_48) ;  /* 0x0000000d08387547 */ /* 0x000fea000b800000 */
[----:B------:R-:W0:Y:S01]  /*0fc0*/  LDCU UR4, c[0x0][0x3a0] ;  /* 0x00007400ff0477ac */ /* 0x000e220008000800 */
[----:B------:R-:W-:Y:S02]  /*0fd0*/  UISETP.GE.U32.AND UP0, UPT, UR6, 0x4, UPT ;  /* 0x000000040600788c */ /* 0x000fe4000bf06070 */
[----:B0-----:R-:W-:-:S07]  /*0fe0*/  ULOP3.LUT UR4, UR4, 0x3, URZ, 0xc0, !UPT ;  /* 0x0000000304047892 */ /* 0x001fce000f8ec0ff */
[----:B------:R-:W-:Y:S05]  /*0ff0*/  BRA.U !UP0, `(.L_x_67) ;  /* 0x0000000508b87547 */ /* 0x000fea000b800000 */
[----:B------:R-:W0:Y:S01]  /*1000*/  LDCU.64 UR10, c[0x0][0x390] ;  /* 0x00007200ff0a77ac */ /* 0x000e220008000a00 */
[----:B------:R-:W-:Y:S01]  /*1010*/  IADD3 R3, PT, PT, R10, R15, RZ ;  /* 0x0000000f0a037210 */ /* 0x000fe20007ffe0ff */
[----:B------:R-:W1:Y:S01]  /*1020*/  LDC.64 R4, c[0x0][0x398] ;  /* 0x0000e600ff047b82 */ /* 0x000e620000000a00 */
[----:B------:R-:W-:Y:S02]  /*1030*/  HFMA2 R0, -RZ, RZ, 0, 0 ;  /* 0x00000000ff007431 */ /* 0x000fe400000001ff */
[----:B0-----:R-:W-:-:S04]  /*1040*/  ISETP.GE.AND P0, PT, R3, UR11, PT ;  /* 0x0000000b03007c0c */ /* 0x001fc8000bf06270 */
[----:B------:R-:W-:-:S04]  /*1050*/  ISETP.GE.OR P0, PT, R8, UR10, P0 ;  /* 0x0000000a08007c0c */ /* 0x000fc80008706670 */
[----:B------:R-:W-:Y:S01]  /*1060*/  ISETP.LT.OR P0, PT, R8, RZ, P0 ;  /* 0x000000ff0800720c */ /* 0x000fe20000701670 */
[----:B-1----:R-:W-:-:S03]  /*1070*/  IMAD.WIDE.U32 R4, R15, 0x4, R4 ;  /* 0x000000040f047825 */ /* 0x002fc600078e0004 */
[----:B------:R-:W-:-:S13]  /*1080*/  ISETP.LT.OR P0, PT, R3, RZ, P0 ;  /* 0x000000ff0300720c */ /* 0x000fda0000701670 */
[----:B------:R-:W0:Y:S01]  /*1090*/  @!P0 LDC.64 R18, c[0x0][0x380] ;  /* 0x0000e000ff128b82 */ /* 0x000e220000000a00 */
[----:B------:R-:W-:-:S04]  /*10a0*/  @!P0 IMAD R11, R3, UR10, R8 ;  /* 0x0000000a030b8c24 */ /* 0x000fc8000f8e0208 */
[----:B0-----:R-:W-:Y:S02]  /*10b0*/  @!P0 IMAD.WIDE R18, R11, 0x4, R18 ;  /* 0x000000040b128825 */ /* 0x001fe400078e0212 */
[----:B------:R-:W2:Y:S04]  /*10c0*/  LDG.E R11, desc[UR8][R4.64] ;  /* 0x00000008040b7981 */ /* 0x000ea8000c1e1900 */
        /* <DEDUP_REMOVED lines=14> */
.L_x_69:
[----:B------:R-:W-:Y:S05]  /*11b0*/  BSYNC.RECONVERGENT B2 ;  /* 0x0000000000027941 */ /* 0x000fea0003800200 */
.L_x_68:
[----:B------:R-:W0:Y:S01]  /*11c0*/  LDCU.64 UR10, c[0x0][0x390] ;  /* 0x00007200ff0a77ac */ /* 0x000e220008000a00 */
[----:B------:R-:W-:Y:S01]  /*11d0*/  IADD3 R13, PT, PT, R3, 0x1, RZ ;  /* 0x00000001030d7810 */ /* 0x000fe20007ffe0ff */
[----:B------:R-:W-:-:S03]  /*11e0*/  IMAD.MOV.U32 R0, RZ, RZ, RZ ;  /* 0x000000ffff007224 */ /* 0x000fc600078e00ff */
[----:B0-----:R-:W-:-:S04]  /*11f0*/  ISETP.GE.AND P0, PT, R13, UR11, PT ;  /* 0x0000000b0d007c0c */ /* 0x001fc8000bf06270 */
        /* <DEDUP_REMOVED lines=9> */
[----:B------:R-:W-:Y:S04]  /*1290*/  BSSY.RECONVERGENT B2, `(.L_x_70) ;  /* 0x000000d000027945 */ /* 0x000fe80003800200 */
[----:B------:R-:W-:Y:S01]  /*12a0*/  FFMA R2, R21, -R12, 1 ;  /* 0x3f80000015027423 */ /* 0x000fe2000000080c */
[----:B--2---:R-:W-:-:S03]  /*12b0*/  FMUL R20, R13, R0 ;  /* 0x000000000d147220 */ /* 0x004fc60000400000 */
[----:B------:R-:W-:Y:S01]  /*12c0*/  FFMA R0, R2, R21, 0.3333333432674407959 ;  /* 0x3eaaaaab02007423 */ /* 0x000fe20000000015 */
[----:B------:R-:W-:Y:S01]  /*12d0*/  FADD R2, R24, R11 ;  /* 0x0000000b18027221 */ /* 0x000fe20000000000 */
[----:B------:R-:W0:Y:S02]  /*12e0*/  FCHK P0, R20, 3 ;  /* 0x4040000014007902 */ /* 0x000e240000000000 */
[----:B------:R-:W-:-:S04]  /*12f0*/  FFMA R13, R0, R20, RZ ;  /* 0x00000014000d7223 */ /* 0x000fc800000000ff */
[----:B------:R-:W-:-:S04]  /*1300*/  FFMA R14, R13, -3, R20 ;  /* 0xc04000000d0e7823 */ /* 0x000fc80000000014 */
[----:B------:R-:W-:Y:S01]  /*1310*/  FFMA R13, R0, R14, R13 ;  /* 0x0000000e000d7223 */ /* 0x000fe2000000000d */
[----:B0-----:R-:W-:Y:S06]  /*1320*/  @!P0 BRA `(.L_x_71) ;  /* 0x00000000000c8947 */ /* 0x001fec0003800000 */
[----:B------:R-:W-:-:S07]  /*1330*/  MOV R14, 0x1350 ;  /* 0x00001350000e7802 */ /* 0x000fce0000000f00 */
[----:B------:R-:W-:Y:S05]  /*1340*/  CALL.REL.NOINC `($__internal_1_$__cuda_sm3x_div_rn_noftz_f32_slowpath) ;  /* 0x0000000800687944 */ /* 0x000fea0003c00000 */
[----:B------:R-:W-:-:S07]  /*1350*/  MOV R13, R0 ;  /* 0x00000000000d7202 */ /* 0x000fce0000000f00 */
.L_x_71:
[----:B------:R-:W-:Y:S05]  /*1360*/  BSYNC.RECONVERGENT B2 ;  /* 0x0000000000027941 */ /* 0x000fea0003800200 */
.L_x_70:
[----:B------:R-:W0:Y:S01]  /*1370*/  LDCU.64 UR10, c[0x0][0x390] ;  /* 0x00007200ff0a77ac */ /* 0x000e220008000a00 */
[----:B------:R-:W-:Y:S02]  /*1380*/  VIADD R11, R3, 0x2 ;  /* 0x00000002030b7836 */ /* 0x000fe40000000000 */
[----:B------:R-:W-:-:S03]  /*1390*/  HFMA2 R0, -RZ, RZ, 0, 0 ;  /* 0x00000000ff007431 */ /* 0x000fc600000001ff */
        /* <DEDUP_REMOVED lines=23> */
.L_x_73:
[----:B------:R-:W-:Y:S05]  /*1510*/  BSYNC.RECONVERGENT B2 ;  /* 0x0000000000027941 */ /* 0x000fea0003800200 */
.L_x_72:
[----:B------:R-:W0:Y:S01]  /*1520*/  LDCU.64 UR10, c[0x0][0x390] ;  /* 0x00007200ff0a77ac */ /* 0x000e220008000a00 */
[----:B------:R-:W-:Y:S01]  /*1530*/  IADD3 R3, PT, PT, R3, 0x3, RZ ;  /* 0x0000000303037810 */ /* 0x000fe20007ffe0ff */
[----:B------:R-:W-:Y:S01]  /*1540*/  HFMA2 R0, -RZ, RZ, 0, 0 ;  /* 0x00000000ff007431 */ /* 0x000fe200000001ff */
[----:B------:R-:W2:Y:S02]  /*1550*/  LDG.E R5, desc[UR8][R4.64+0xc] ;  /* 0x00000c0804057981 */ /* 0x000ea4000c1e1900 */
[----:B0-----:R-:W-:-:S04]  /*1560*/  ISETP.GE.AND P0, PT, R3, UR11, PT ;  /* 0x0000000b03007c0c */ /* 0x001fc8000bf06270 */
[----:B------:R-:W-:-:S04]  /*1570*/  ISETP.GE.OR P0, PT, R8, UR10, P0 ;  /* 0x0000000a08007c0c */ /* 0x000fc80008706670 */
[----:B------:R-:W-:-:S04]  /*1580*/  ISETP.LT.OR P0, PT, R8, RZ, P0 ;  /* 0x000000ff0800720c */ /* 0x000fc80000701670 */
[----:B------:R-:W-:-:S13]  /*1590*/  ISETP.LT.OR P0, PT, R3, RZ, P0 ;  /* 0x000000ff0300720c */ /* 0x000fda0000701670 */
[----:B------:R-:W0:Y:S01]  /*15a0*/  @!P0 LDC.64 R18, c[0x0][0x380] ;  /* 0x0000e000ff128b82 */ /* 0x000e220000000a00 */
[----:B------:R-:W-:-:S04]  /*15b0*/  @!P0 IMAD R3, R3, UR10, R8 ;  /* 0x0000000a03038c24 */ /* 0x000fc8000f8e0208 */
[----:B0-----:R-:W-:-:S05]  /*15c0*/  @!P0 IMAD.WIDE R18, R3, 0x4, R18 ;  /* 0x0000000403128825 */ /* 0x001fca00078e0212 */
        /* <DEDUP_REMOVED lines=14> */
.L_x_75:
[----:B------:R-:W-:Y:S05]  /*16b0*/  BSYNC.RECONVERGENT B2 ;  /* 0x0000000000027941 */ /* 0x000fea0003800200 */
.L_x_74:
[----:B------:R-:W-:Y:S01]  /*16c0*/  FADD R24, R2, R0 ;  /* 0x0000000002187221 */ /* 0x000fe20000000000 */
[----:B------:R-:W-:-:S07]  /*16d0*/  IADD3 R15, PT, PT, R15, 0x4, RZ ;  /* 0x000000040f0f7810 */ /* 0x000fce0007ffe0ff */
.L_x_67:
[----:B------:R-:W-:-:S09]  /*16e0*/  UISETP.NE.AND UP0, UPT, UR4, URZ, UPT ;  /* 0x000000ff0400728c */ /* 0x000fd2000bf05270 */
[----:B------:R-:W-:Y:S05]  /*16f0*/  BRA.U !UP0, `(.L_x_48) ;  /* 0x0000000508687547 */ /* 0x000fea000b800000 */
[----:B------:R-:W-:-:S09]  /*1700*/  UISETP.NE.AND UP0, UPT, UR4, 0x1, UPT ;  /* 0x000000010400788c */ /* 0x000fd2000bf05270 */
[----:B------:R-:W-:Y:S05]  /*1710*/  BRA.U !UP0, `(.L_x_76) ;  /* 0x0000000108e07547 */ /* 0x000fea000b800000 */
[----:B------:R-:W0:Y:S01]  /*1720*/  LDCU.64 UR10, c[0x0][0x390] ;  /* 0x00007200ff0a77ac */ /* 0x000e220008000a00 */
[----:B------:R-:W-:Y:S01]  /*1730*/  IADD3 R3, PT, PT, R10, R15, RZ ;  /* 0x0000000f0a037210 */ /* 0x000fe20007ffe0ff */
[----:B------:R-:W1:Y:S01]  /*1740*/  LDC.64 R4, c[0x0][0x398] ;  /* 0x0000e600ff047b82 */ /* 0x000e620000000a00 */
[----:B------:R-:W-:Y:S02]  /*1750*/  IMAD.MOV.U32 R0, RZ, RZ, RZ ;  /* 0x000000ffff007224 */ /* 0x000fe400078e00ff */
        /* <DEDUP_REMOVED lines=23> */
.L_x_78:
[----:B------:R-:W-:Y:S05]  /*18d0*/  BSYNC.RECONVERGENT B2 ;  /* 0x0000000000027941 */ /* 0x000fea0003800200 */
.L_x_77:
[----:B------:R-:W0:Y:S01]  /*18e0*/  LDCU.64 UR10, c[0x0][0x390] ;  /* 0x00007200ff0a77ac */ /* 0x000e220008000a00 */
[----:B------:R-:W-:Y:S02]  /*18f0*/  VIADD R13, R3, 0x1 ;  /* 0x00000001030d7836 */ /* 0x000fe40000000000 */
        /* <DEDUP_REMOVED lines=23> */
.L_x_80:
[----:B------:R-:W-:Y:S05]  /*1a70*/  BSYNC.RECONVERGENT B2 ;  /* 0x0000000000027941 */ /* 0x000fea0003800200 */
.L_x_79:
[----:B------:R-:W-:Y:S01]  /*1a80*/  FADD R24, R24, R0 ;  /* 0x0000000018187221 */ /* 0x000fe20000000000 */
[----:B------:R-:W-:-:S07]  /*1a90*/  VIADD R15, R15, 0x2 ;  /* 0x000000020f0f7836 */ /* 0x000fce0000000000 */
.L_x_76:
[----:B------:R-:W0:Y:S02]  /*1aa0*/  LDCU UR5, c[0x0][0x3a0] ;  /* 0x00007400ff0577ac */ /* 0x000e240008000800 */
[----:B0-----:R-:W-:-:S04]  /*1ab0*/  ULOP3.LUT UR5, UR5, 0x1, URZ, 0xc0, !UPT ;  /* 0x0000000105057892 */ /* 0x001fc8000f8ec0ff */
[----:B------:R-:W-:-:S09]  /*1ac0*/  UISETP.NE.U32.AND UP0, UPT, UR5, 0x1, UPT ;  /* 0x000000010500788c */ /* 0x000fd2000bf05070 */
[----:B------:R-:W-:Y:S05]  /*1ad0*/  BRA.U UP0, `(.L_x_48) ;  /* 0x0000000100707547 */ /* 0x000fea000b800000 */
        /* <DEDUP_REMOVED lines=8> */
[----:B------:R-:W-:-:S03]  /*1b60*/  ISETP.LT.OR P0, PT, R9, RZ, P0 ;  /* 0x000000ff0900720c */ /* 0x000fc60000701670 */
[----:B------:R-:W2:Y:S10]  /*1b70*/  LDG.E R5, desc[UR8][R4.64] ;  /* 0x0000000804057981 */ /* 0x000eb4000c1e1900 */
[----:B------:R-:W0:Y:S01]  /*1b80*/  @!P0 LDC.64 R2, c[0x0][0x380] ;  /* 0x0000e000ff028b82 */ /* 0x000e220000000a00 */
[----:B------:R-:W-:-:S04]  /*1b90*/  @!P0 IMAD R9, R9, UR10, R8 ;  /* 0x0000000a09098c24 */ /* 0x000fc8000f8e0208 */
        /* <DEDUP_REMOVED lines=14> */
.L_x_82:
[----:B------:R-:W-:Y:S05]  /*1c80*/  BSYNC.RECONVERGENT B2 ;  /* 0x0000000000027941 */ /* 0x000fea0003800200 */
.L_x_81:
[----:B------:R-:W-:-:S07]  /*1c90*/  FADD R24, R24, R0 ;  /* 0x0000000018187221 */ /* 0x000fce0000000000 */
.L_x_48:
[----:B------:R-:W0:Y:S02]  /*1ca0*/  LDCU.64 UR10, c[0x0][0x388] ;  /* 0x00007100ff0a77ac */ /* 0x000e240008000a00 */
[----:B0-----:R-:W-:-:S04]  /*1cb0*/  LEA R2, P0, R6, UR10, 0x2 ;  /* 0x0000000a06027c11 */ /* 0x001fc8000f8010ff */
[----:B------:R-:W-:-:S05]  /*1cc0*/  LEA.HI.X R3, R6, UR11, R17, 0x2, P0 ;  /* 0x0000000b06037c11 */ /* 0x000fca00080f1411 */
[----:B------:R-:W-:Y:S01]  /*1cd0*/  STG.E desc[UR8][R2.64], R24 ;  /* 0x0000001802007986 */ /* 0x000fe2000c101908 */
[----:B------:R-:W-:Y:S05]  /*1ce0*/  EXIT ;  /* 0x000000000000794d */ /* 0x000fea0003800000 */
        .weak           $__internal_1_$__cuda_sm3x_div_rn_noftz_f32_slowpath
        .type           $__internal_1_$__cuda_sm3x_div_rn_noftz_f32_slowpath,@function
        .size           $__internal_1_$__cuda_sm3x_div_rn_noftz_f32_slowpath,(.L_x_96 - $__internal_1_$__cuda_sm3x_div_rn_noftz_f32_slowpath)
$__internal_1_$__cuda_sm3x_div_rn_noftz_f32_slowpath:
[----:B------:R-:W-:Y:S01]  /*1cf0*/  SHF.R.U32.HI R16, RZ, 0x17, R12 ;  /* 0x00000017ff107819 */ /* 0x000fe2000001160c */
[----:B------:R-:W-:Y:S01]  /*1d00*/  BSSY.RECONVERGENT B0, `(.L_x_83) ;  /* 0x0000065000007945 */ /* 0x000fe20003800200 */
[----:B------:R-:W-:Y:S01]  /*1d10*/  SHF.R.U32.HI R21, RZ, 0x17, R20 ;  /* 0x00000017ff157819 */ /* 0x000fe20000011614 */
[----:B------:R-:W-:Y:S01]  /*1d20*/  IMAD.MOV.U32 R23, RZ, RZ, 0x40400000 ;  /* 0x40400000ff177424 */ /* 0x000fe200078e00ff */
[----:B------:R-:W-:Y:S02]  /*1d30*/  LOP3.LUT R16, R16, 0xff, RZ, 0xc0, !PT ;  /* 0x000000ff10107812 */ /* 0x000fe400078ec0ff */
[----:B------:R-:W-:Y:S02]  /*1d40*/  LOP3.LUT R21, R21, 0xff, RZ, 0xc0, !PT ;  /* 0x000000ff15157812 */ /* 0x000fe400078ec0ff */
[----:B------:R-:W-:Y:S02]  /*1d50*/  IADD3 R0, PT, PT, R16, -0x1, RZ ;  /* 0xffffffff10007810 */ /* 0x000fe40007ffe0ff */
[----:B------:R-:W-:-:S02]  /*1d60*/  IADD3 R19, PT, PT, R21, -0x1, RZ ;  /* 0xffffffff15137810 */ /* 0x000fc40007ffe0ff */
[----:B------:R-:W-:-:S04]  /*1d70*/  ISETP.GT.U32.AND P0, PT, R0, 0xfd, PT ;  /* 0x000000fd0000780c */ /* 0x000fc80003f04070 */
[----:B------:R-:W-:-:S13]  /*1d80*/  ISETP.GT.U32.OR P0, PT, R19, 0xfd, P0 ;  /* 0x000000fd1300780c */ /* 0x000fda0000704470 */
[----:B------:R-:W-:Y:S01]  /*1d90*/  @!P0 MOV R18, RZ ;  /* 0x000000ff00128202 */ /* 0x000fe20000000f00 */
[----:B------:R-:W-:Y:S06]  /*1da0*/  @!P0 BRA `(.L_x_84) ;  /* 0x0000000000648947 */ /* 0x000fec0003800000 */
[----:B------:R-:W-:Y:S01]  /*1db0*/  HFMA2 R0, -RZ, RZ, 2.125, 0 ;  /* 0x40400000ff007431 */ /* 0x000fe200000001ff */
        /* <DEDUP_REMOVED lines=16> */
[----:B------:R-:W-:Y:S01]  /*1ec0*/  ISETP.GE.AND P0, PT, R19, RZ, PT ;  /* 0x000000ff1300720c */ /* 0x000fe20003f06270 */
[----:B------:R-:W-:-:S05]  /*1ed0*/  VIADD R18, R16, 0xffffffff ;  /* 0xffffffff10127836 */ /* 0x000fca0000000000 */
[----:B------:R-:W-:-:S07]  /*1ee0*/  ISETP.GE.AND P1, PT, R18, RZ, PT ;  /* 0x000000ff1200720c */ /* 0x000fce0003f26270 */
[----:B------:R-:W-:Y:S01]  /*1ef0*/  @P0 MOV R18, RZ ;  /* 0x000000ff00120202 */ /* 0x000fe20000000f00 */
[----:B------:R-:W-:Y:S01]  /*1f00*/  @!P0 FFMA R20, R20, 1.84467440737095516160e+19, RZ ;  /* 0x5f80000014148823 */ /* 0x000fe200000000ff */
[----:B------:R-:W-:-:S04]  /*1f10*/  @!P0 MOV R18, 0xffffffc0 ;  /* 0xffffffc000128802 */ /* 0x000fc80000000f00 */
[----:B------:R-:W-:Y:S01]  /*1f20*/  @!P1 FFMA R23, R0, 1.84467440737095516160e+19, RZ ;  /* 0x5f80000000179823 */ /* 0x000fe200000000ff */
[----:B------:R-:W-:-:S07]  /*1f30*/  @!P1 VIADD R18, R18, 0x40 ;  /* 0x0000004012129836 */ /* 0x000fce0000000000 */
.L_x_84:
[----:B------:R-:W-:Y:S01]  /*1f40*/  LEA R0, R16, 0xc0800000, 0x17 ;  /* 0xc080000010007811 */ /* 0x000fe200078eb8ff */
[----:B------:R-:W-:Y:S01]  /*1f50*/  BSSY.RECONVERGENT B1, `(.L_x_89) ;  /* 0x0000036000017945 */ /* 0x000fe20003800200 */
[----:B------:R-:W-:Y:S02]  /*1f60*/  IADD3 R21, PT, PT, R21, -0x7f, RZ ;  /* 0xffffff8115157810 */ /* 0x000fe40007ffe0ff */
[----:B------:R-:W-:-:S03]  /*1f70*/  IADD3 R25, PT, PT, -R0, R23, RZ ;  /* 0x0000001700197210 */ /* 0x000fc60007ffe1ff */
[----:B------:R-:W-:Y:S01]  /*1f80*/  IMAD R0, R21, -0x800000, R20 ;  /* 0xff80000015007824 */ /* 0x000fe200078e0214 */
[----:B------:R-:W0:Y:S01]  /*1f90*/  MUFU.RCP R22, R25 ;  /* 0x0000001900167308 */ /* 0x000e220000001000 */
[----:B------:R-:W-:Y:S01]  /*1fa0*/  FADD.FTZ R19, -R25, -RZ ;  /* 0x800000ff19137221 */ /* 0x000fe20000010100 */
[----:B------:R-:W-:-:S05]  /*1fb0*/  IADD3 R21, PT, PT, R21, 0x7f, -R16 ;  /* 0x0000007f15157810 */ /* 0x000fca0007ffe810 */
[----:B------:R-:W-:Y:S02]  /*1fc0*/  IMAD.IADD R21, R21, 0x1, R18 ;  /* 0x0000000115157824 */ /* 0x000fe400078e0212 */
        /* <DEDUP_REMOVED lines=42> */
.L_x_91:
[----:B------:R-:W-:-:S04]  /*2270*/  LOP3.LUT R0, R0, 0x80000000, RZ, 0xc0, !PT ;  /* 0x8000000000007812 */ /* 0x000fc800078ec0ff */
[----:B------:R-:W-:Y:S01]  /*2280*/  LOP3.LUT R0, R0, 0x7f800000, RZ, 0xfc, !PT ;  /* 0x7f80000000007812 */ /* 0x000fe200078efcff */
[----:B------:R-:W-:Y:S06]  /*2290*/  BRA `(.L_x_92) ;  /* 0x0000000000047947 */ /* 0x000fec0003800000 */
.L_x_90:
[----:B------:R-:W-:-:S07]  /*22a0*/  IMAD R0, R21, 0x800000, R0 ;  /* 0x0080000015007824 */ /* 0x000fce00078e0200 */
.L_x_92:
[----:B------:R-:W-:Y:S05]  /*22b0*/  BSYNC.RECONVERGENT B1 ;  /* 0x0000000000017941 */ /* 0x000fea0003800200 */
.L_x_89:
[----:B------:R-:W-:Y:S05]  /*22c0*/  BRA `(.L_x_93) ;  /* 0x0000000000207947 */ /* 0x000fea0003800000 */
.L_x_88:
[----:B------:R-:W-:-:S04]  /*22d0*/  LOP3.LUT R20, R23, 0x80000000, R20, 0x48, !PT ;  /* 0x8000000017147812 */ /* 0x000fc800078e4814 */
[----:B------:R-:W-:Y:S01]  /*22e0*/  LOP3.LUT R0, R20, 0x7f800000, RZ, 0xfc, !PT ;  /* 0x7f80000014007812 */ /* 0x000fe200078efcff */
[----:B------:R-:W-:Y:S06]  /*22f0*/  BRA `(.L_x_93) ;  /* 0x0000000000147947 */ /* 0x000fec0003800000 */
.L_x_87:
[----:B------:R-:W-:Y:S01]  /*2300*/  LOP3.LUT R0, R23, 0x80000000, R20, 0x48, !PT ;  /* 0x8000000017007812 */ /* 0x000fe200078e4814 */
[----:B------:R-:W-:Y:S06]  /*2310*/  BRA `(.L_x_93) ;  /* 0x00000000000c7947 */ /* 0x000fec0003800000 */
.L_x_86:
[----:B------:R-:W0:Y:S01]  /*2320*/  MUFU.RSQ R0, -QNAN ;  /* 0xffc0000000007908 */ /* 0x000e220000001400 */
[----:B------:R-:W-:Y:S05]  /*2330*/  BRA `(.L_x_93) ;  /* 0x0000000000047947 */ /* 0x000fea0003800000 */
.L_x_85:
[----:B------:R-:W-:-:S07]  /*2340*/  FADD.FTZ R0, R20, R0 ;  /* 0x0000000014007221 */ /* 0x000fce0000010000 */
.L_x_93:
[----:B------:R-:W-:Y:S05]  /*2350*/  BSYNC.RECONVERGENT B0 ;  /* 0x0000000000007941 */ /* 0x000fea0003800200 */
.L_x_83:
[----:B------:R-:W-:Y:S01]  /*2360*/  HFMA2 R19, -RZ, RZ, 0, 0 ;  /* 0x00000000ff137431 */ /* 0x000fe200000001ff */
[----:B------:R-:W-:-:S04]  /*2370*/  MOV R18, R14 ;  /* 0x0000000e00127202 */ /* 0x000fc80000000f00 */
[----:B0-----:R-:W-:Y:S05]  /*2380*/  RET.REL.NODEC R18 `(_Z13vertical_convPfS_iiS_i) ;  /* 0xffffffdc121c7950 */ /* 0x001fea0003c3ffff */
.L_x_94:
        /* <DEDUP_REMOVED lines=15> */
.L_x_96:


//--------------------- .nv.shared.reserved.0     --------------------------
	.section	.nv.shared.reserved.0,"aw",@nobits
	.weak		__nv_reservedSMEM_offset_0_alias
	.size		__nv_reservedSMEM_offset_0_alias, 0, 64
	.other		__nv_reservedSMEM_offset_0_alias,@"STO_CUDA_RESERVED_SHARED STV_DEFAULT"
__nv_reservedSMEM_offset_0_alias:
	.zero		0
	.zero		64


//--------------------- .nv.constant0._Z16squared_elem_addPfS_S_ii --------------------------
	.section	.nv.constant0._Z16squared_elem_addPfS_S_ii,"a",@progbits
	.sectionflags	@""
	.align	4
.nv.constant0._Z16squared_elem_addPfS_S_ii:
	.zero		928


//--------------------- .nv.constant0._Z15horizontal_convPfS_iiS_i --------------------------
	.section	.nv.constant0._Z15horizontal_convPfS_iiS_i,"a",@progbits
	.sectionflags	@""
	.align	4
.nv.constant0._Z15horizontal_convPfS_iiS_i:
	.zero		932


//--------------------- .nv.constant0._Z13vertical_convPfS_iiS_i --------------------------
	.section	.nv.constant0._Z13vertical_convPfS_iiS_i,"a",@progbits
	.sectionflags	@""
	.align	4
.nv.constant0._Z13vertical_convPfS_iiS_i:
	.zero		932


//--------------------- SYMBOLS --------------------------

	.type		.nv.reservedSmem.offset0,@object
	.size		.nv.reservedSmem.offset0,0x4
